//
// Generated by NVIDIA NVVM Compiler
//
// Compiler Build ID: CL-36424714
// Cuda compilation tools, release 13.0, V13.0.88
// Based on NVVM 20.0.0
//

.version 9.0
.target sm_100
.address_size 64

	// .globl	_Z25tournamentSelectionKernelP9IndividuoS0_P17curandStateXORWOW
.extern .func  (.param .b32 func_retval0) vprintf
(
	.param .b64 vprintf_param_0,
	.param .b64 vprintf_param_1
)
;
.global .align 4 .b8 precalc_xorwow_matrix[102400];
.global .align 4 .b8 precalc_xorwow_offset_matrix[102400];
.global .align 4 .b8 mrg32k3aM1[2304];
.global .align 4 .b8 mrg32k3aM2[2304];
.global .align 4 .b8 mrg32k3aM1SubSeq[2016];
.global .align 4 .b8 mrg32k3aM2SubSeq[2016];
.global .align 4 .b8 mrg32k3aM1Seq[2304];
.global .align 4 .b8 mrg32k3aM2Seq[2304];
.const .align 8 .b8 __cr_lgamma_table[72];
.global .align 1 .b8 $str[68] = {10, 83, 69, 76, 69, 67, 84, 73, 79, 78, 91, 37, 100, 93, 58, 32, 100, 101, 118, 95, 112, 111, 98, 108, 97, 99, 105, 111, 110, 91, 37, 100, 93, 58, 32, 37, 102, 44, 32, 82, 65, 78, 68, 79, 77, 32, 49, 32, 61, 32, 37, 100, 44, 32, 82, 65, 78, 68, 79, 77, 32, 50, 32, 61, 32, 37, 100};
.global .align 1 .b8 $str$1[36] = {10, 67, 82, 79, 83, 83, 58, 32, 97, 110, 116, 101, 115, 32, 100, 101, 118, 95, 115, 101, 108, 101, 99, 99, 105, 111, 110, 91, 37, 100, 93, 58, 32, 37, 102};
.global .align 1 .b8 $str$2[38] = {10, 67, 82, 79, 83, 83, 58, 32, 100, 101, 115, 112, 117, 101, 115, 32, 100, 101, 118, 95, 115, 101, 108, 101, 99, 99, 105, 111, 110, 91, 37, 100, 93, 58, 32, 37, 102};
.global .align 1 .b8 $str$3[27] = {10, 69, 76, 73, 84, 69, 58, 32, 100, 101, 118, 95, 112, 111, 98, 108, 97, 99, 105, 111, 110, 91, 37, 100, 93, 10};

.visible .entry _Z25tournamentSelectionKernelP9IndividuoS0_P17curandStateXORWOW(
	.param .u64 .ptr .align 1 _Z25tournamentSelectionKernelP9IndividuoS0_P17curandStateXORWOW_param_0,
	.param .u64 .ptr .align 1 _Z25tournamentSelectionKernelP9IndividuoS0_P17curandStateXORWOW_param_1,
	.param .u64 .ptr .align 1 _Z25tournamentSelectionKernelP9IndividuoS0_P17curandStateXORWOW_param_2
)
{
	.local .align 8 .b8 	__local_depot0[24];
	.reg .b64 	%SP;
	.reg .b64 	%SPL;
	.reg .b32 	%r<33>;
	.reg .b32 	%f<9>;
	.reg .b64 	%rd<13>;
	.reg .b64 	%fd<6>;

	mov.u64 	%SPL, __local_depot0;
	cvta.local.u64 	%SP, %SPL;
	ld.param.u64 	%rd1, [_Z25tournamentSelectionKernelP9IndividuoS0_P17curandStateXORWOW_param_0];
	ld.param.u64 	%rd2, [_Z25tournamentSelectionKernelP9IndividuoS0_P17curandStateXORWOW_param_2];
	cvta.to.global.u64 	%rd3, %rd1;
	cvta.to.global.u64 	%rd4, %rd2;
	add.u64 	%rd5, %SP, 0;
	add.u64 	%rd6, %SPL, 0;
	mov.u32 	%r1, %ctaid.x;
	mov.u32 	%r2, %ntid.x;
	mov.u32 	%r3, %tid.x;
	mad.lo.s32 	%r4, %r1, %r2, %r3;
	mul.wide.s32 	%rd7, %r4, 48;
	add.s64 	%rd8, %rd4, %rd7;
	ld.global.v2.u32 	{%r5, %r6}, [%rd8];
	shr.u32 	%r7, %r6, 2;
	xor.b32  	%r8, %r7, %r6;
	ld.global.v2.u32 	{%r9, %r10}, [%rd8+8];
	ld.global.v2.u32 	{%r11, %r12}, [%rd8+16];
	shl.b32 	%r13, %r12, 4;
	shl.b32 	%r14, %r8, 1;
	xor.b32  	%r15, %r14, %r13;
	xor.b32  	%r16, %r15, %r8;
	xor.b32  	%r17, %r16, %r12;
	add.s32 	%r18, %r5, %r17;
	add.s32 	%r19, %r18, 362437;
	cvt.rn.f32.u32 	%f1, %r19;
	fma.rn.f32 	%f2, %f1, 0f2F800000, 0f2F000000;
	cvt.f64.f32 	%fd1, %f2;
	mul.f64 	%fd2, %fd1, 0d4023FFFFDE7210BF;
	cvt.rn.f32.f64 	%f3, %fd2;
	cvt.rzi.f32.f32 	%f4, %f3;
	cvt.rzi.s32.f32 	%r20, %f4;
	shr.u32 	%r21, %r9, 2;
	xor.b32  	%r22, %r21, %r9;
	st.global.v2.u32 	[%rd8+8], {%r11, %r12};
	shl.b32 	%r23, %r17, 4;
	shl.b32 	%r24, %r22, 1;
	xor.b32  	%r25, %r24, %r23;
	xor.b32  	%r26, %r25, %r22;
	xor.b32  	%r27, %r26, %r17;
	st.global.v2.u32 	[%rd8+16], {%r17, %r27};
	add.s32 	%r28, %r5, 724874;
	st.global.v2.u32 	[%rd8], {%r28, %r10};
	add.s32 	%r29, %r27, %r28;
	cvt.rn.f32.u32 	%f5, %r29;
	fma.rn.f32 	%f6, %f5, 0f2F800000, 0f2F000000;
	cvt.f64.f32 	%fd3, %f6;
	mul.f64 	%fd4, %fd3, 0d4023FFFFDE7210BF;
	cvt.rn.f32.f64 	%f7, %fd4;
	cvt.rzi.f32.f32 	%f8, %f7;
	cvt.rzi.s32.f32 	%r30, %f8;
	mul.wide.s32 	%rd9, %r4, 88;
	add.s64 	%rd10, %rd3, %rd9;
	ld.global.f64 	%fd5, [%rd10+80];
	st.local.v2.u32 	[%rd6], {%r3, %r4};
	st.local.f64 	[%rd6+8], %fd5;
	st.local.v2.u32 	[%rd6+16], {%r20, %r30};
	mov.u64 	%rd11, $str;
	cvta.global.u64 	%rd12, %rd11;
	{ // callseq 0, 0
	.param .b64 param0;
	st.param.b64 	[param0], %rd12;
	.param .b64 param1;
	st.param.b64 	[param1], %rd5;
	.param .b32 retval0;
	call.uni (retval0), 
	vprintf, 
	(
	param0, 
	param1
	);
	ld.param.b32 	%r31, [retval0];
	} // callseq 0
	ret;

}
	// .globl	_Z20crossSelectionKernelP9Individuo
.visible .entry _Z20crossSelectionKernelP9Individuo(
	.param .u64 .ptr .align 1 _Z20crossSelectionKernelP9Individuo_param_0
)
{
	.local .align 16 .b8 	__local_depot1[16];
	.reg .b64 	%SP;
	.reg .b64 	%SPL;
	.reg .b32 	%r<9>;
	.reg .b64 	%rd<12>;
	.reg .b64 	%fd<2>;

	mov.u64 	%SPL, __local_depot1;
	cvta.local.u64 	%SP, %SPL;
	ld.param.u64 	%rd1, [_Z20crossSelectionKernelP9Individuo_param_0];
	cvta.to.global.u64 	%rd2, %rd1;
	add.u64 	%rd3, %SP, 0;
	add.u64 	%rd4, %SPL, 0;
	mov.u32 	%r1, %ctaid.x;
	mov.u32 	%r2, %ntid.x;
	mov.u32 	%r3, %tid.x;
	mad.lo.s32 	%r4, %r1, %r2, %r3;
	mul.wide.s32 	%rd5, %r4, 88;
	add.s64 	%rd6, %rd2, %rd5;
	ld.global.f64 	%fd1, [%rd6+80];
	st.local.u32 	[%rd4], %r4;
	st.local.f64 	[%rd4+8], %fd1;
	mov.u64 	%rd7, $str$1;
	cvta.global.u64 	%rd8, %rd7;
	{ // callseq 1, 0
	.param .b64 param0;
	st.param.b64 	[param0], %rd8;
	.param .b64 param1;
	st.param.b64 	[param1], %rd3;
	.param .b32 retval0;
	call.uni (retval0), 
	vprintf, 
	(
	param0, 
	param1
	);
	ld.param.b32 	%r5, [retval0];
	} // callseq 1
	mov.b64 	%rd9, 4614256484326312602;
	st.global.u64 	[%rd6+80], %rd9;
	st.local.u32 	[%rd4], %r4;
	st.local.u64 	[%rd4+8], %rd9;
	mov.u64 	%rd10, $str$2;
	cvta.global.u64 	%rd11, %rd10;
	{ // callseq 2, 0
	.param .b64 param0;
	st.param.b64 	[param0], %rd11;
	.param .b64 param1;
	st.param.b64 	[param1], %rd3;
	.param .b32 retval0;
	call.uni (retval0), 
	vprintf, 
	(
	param0, 
	param1
	);
	ld.param.b32 	%r7, [retval0];
	} // callseq 2
	ret;

}
	// .globl	_Z11eliteKernelP9Individuo
.visible .entry _Z11eliteKernelP9Individuo(
	.param .u64 .ptr .align 1 _Z11eliteKernelP9Individuo_param_0
)
{
	.local .align 8 .b8 	__local_depot2[8];
	.reg .b64 	%SP;
	.reg .b64 	%SPL;
	.reg .b32 	%r<7>;
	.reg .b64 	%rd<5>;

	mov.u64 	%SPL, __local_depot2;
	cvta.local.u64 	%SP, %SPL;
	add.u64 	%rd1, %SP, 0;
	add.u64 	%rd2, %SPL, 0;
	mov.u32 	%r1, %ctaid.x;
	mov.u32 	%r2, %ntid.x;
	mov.u32 	%r3, %tid.x;
	mad.lo.s32 	%r4, %r1, %r2, %r3;
	st.local.u32 	[%rd2], %r4;
	mov.u64 	%rd3, $str$3;
	cvta.global.u64 	%rd4, %rd3;
	{ // callseq 3, 0
	.param .b64 param0;
	st.param.b64 	[param0], %rd4;
	.param .b64 param1;
	st.param.b64 	[param1], %rd1;
	.param .b32 retval0;
	call.uni (retval0), 
	vprintf, 
	(
	param0, 
	param1
	);
	ld.param.b32 	%r5, [retval0];
	} // callseq 3
	ret;

}
	// .globl	_Z9init_randP17curandStateXORWOW
.visible .entry _Z9init_randP17curandStateXORWOW(
	.param .u64 .ptr .align 1 _Z9init_randP17curandStateXORWOW_param_0
)
{
	.reg .pred 	%p<24>;
	.reg .b32 	%r<406>;
	.reg .b64 	%rd<18>;

	ld.param.u64 	%rd8, [_Z9init_randP17curandStateXORWOW_param_0];
	cvta.to.global.u64 	%rd9, %rd8;
	mov.u32 	%r182, %ctaid.x;
	mov.u32 	%r183, %ntid.x;
	mov.u32 	%r184, %tid.x;
	mad.lo.s32 	%r185, %r182, %r183, %r184;
	cvt.s64.s32 	%rd17, %r185;
	mul.wide.s32 	%rd10, %r185, 48;
	add.s64 	%rd2, %rd9, %rd10;
	mov.b32 	%r186, 1593684748;
	mov.b32 	%r187, 832094735;
	st.global.v2.u32 	[%rd2], {%r187, %r186};
	mov.b32 	%r188, -123459836;
	mov.b32 	%r189, 1111207954;
	st.global.v2.u32 	[%rd2+8], {%r189, %r188};
	mov.b32 	%r190, 1476011280;
	mov.b32 	%r191, -589760388;
	st.global.v2.u32 	[%rd2+16], {%r191, %r190};
	setp.eq.s32 	%p1, %r185, 0;
	@%p1 bra 	$L__BB3_42;
	mov.b32 	%r312, 0;
	mov.u64 	%rd12, precalc_xorwow_matrix;
$L__BB3_2:
	and.b64  	%rd4, %rd17, 3;
	setp.eq.s64 	%p2, %rd4, 0;
	@%p2 bra 	$L__BB3_41;
	mul.wide.u32 	%rd11, %r312, 3200;
	add.s64 	%rd5, %rd12, %rd11;
	cvt.u32.u64 	%r2, %rd4;
	mov.b32 	%r313, 0;
$L__BB3_4:
	mov.b32 	%r326, 0;
	mov.u32 	%r327, %r326;
	mov.u32 	%r328, %r326;
	mov.u32 	%r329, %r326;
	mov.u32 	%r330, %r326;
	mov.u32 	%r319, %r326;
$L__BB3_5:
	mul.wide.u32 	%rd13, %r319, 4;
	add.s64 	%rd14, %rd2, %rd13;
	ld.global.u32 	%r10, [%rd14+4];
	shl.b32 	%r11, %r319, 5;
	mov.b32 	%r325, 0;
$L__BB3_6:
	.pragma "nounroll";
	shr.u32 	%r196, %r10, %r325;
	and.b32  	%r197, %r196, 1;
	setp.eq.b32 	%p3, %r197, 1;
	not.pred 	%p4, %p3;
	add.s32 	%r198, %r11, %r325;
	mul.lo.s32 	%r199, %r198, 5;
	mul.wide.u32 	%rd15, %r199, 4;
	add.s64 	%rd6, %rd5, %rd15;
	@%p4 bra 	$L__BB3_8;
	ld.global.u32 	%r200, [%rd6];
	xor.b32  	%r330, %r330, %r200;
	ld.global.u32 	%r201, [%rd6+4];
	xor.b32  	%r329, %r329, %r201;
	ld.global.u32 	%r202, [%rd6+8];
	xor.b32  	%r328, %r328, %r202;
	ld.global.u32 	%r203, [%rd6+12];
	xor.b32  	%r327, %r327, %r203;
	ld.global.u32 	%r204, [%rd6+16];
	xor.b32  	%r326, %r326, %r204;
$L__BB3_8:
	and.b32  	%r206, %r196, 2;
	setp.eq.s32 	%p5, %r206, 0;
	@%p5 bra 	$L__BB3_10;
	ld.global.u32 	%r207, [%rd6+20];
	xor.b32  	%r330, %r330, %r207;
	ld.global.u32 	%r208, [%rd6+24];
	xor.b32  	%r329, %r329, %r208;
	ld.global.u32 	%r209, [%rd6+28];
	xor.b32  	%r328, %r328, %r209;
	ld.global.u32 	%r210, [%rd6+32];
	xor.b32  	%r327, %r327, %r210;
	ld.global.u32 	%r211, [%rd6+36];
	xor.b32  	%r326, %r326, %r211;
$L__BB3_10:
	and.b32  	%r213, %r196, 4;
	setp.eq.s32 	%p6, %r213, 0;
	@%p6 bra 	$L__BB3_12;
	ld.global.u32 	%r214, [%rd6+40];
	xor.b32  	%r330, %r330, %r214;
	ld.global.u32 	%r215, [%rd6+44];
	xor.b32  	%r329, %r329, %r215;
	ld.global.u32 	%r216, [%rd6+48];
	xor.b32  	%r328, %r328, %r216;
	ld.global.u32 	%r217, [%rd6+52];
	xor.b32  	%r327, %r327, %r217;
	ld.global.u32 	%r218, [%rd6+56];
	xor.b32  	%r326, %r326, %r218;
$L__BB3_12:
	and.b32  	%r220, %r196, 8;
	setp.eq.s32 	%p7, %r220, 0;
	@%p7 bra 	$L__BB3_14;
	ld.global.u32 	%r221, [%rd6+60];
	xor.b32  	%r330, %r330, %r221;
	ld.global.u32 	%r222, [%rd6+64];
	xor.b32  	%r329, %r329, %r222;
	ld.global.u32 	%r223, [%rd6+68];
	xor.b32  	%r328, %r328, %r223;
	ld.global.u32 	%r224, [%rd6+72];
	xor.b32  	%r327, %r327, %r224;
	ld.global.u32 	%r225, [%rd6+76];
	xor.b32  	%r326, %r326, %r225;
$L__BB3_14:
	and.b32  	%r227, %r196, 16;
	setp.eq.s32 	%p8, %r227, 0;
	@%p8 bra 	$L__BB3_16;
	ld.global.u32 	%r228, [%rd6+80];
	xor.b32  	%r330, %r330, %r228;
	ld.global.u32 	%r229, [%rd6+84];
	xor.b32  	%r329, %r329, %r229;
	ld.global.u32 	%r230, [%rd6+88];
	xor.b32  	%r328, %r328, %r230;
	ld.global.u32 	%r231, [%rd6+92];
	xor.b32  	%r327, %r327, %r231;
	ld.global.u32 	%r232, [%rd6+96];
	xor.b32  	%r326, %r326, %r232;
$L__BB3_16:
	and.b32  	%r234, %r196, 32;
	setp.eq.s32 	%p9, %r234, 0;
	@%p9 bra 	$L__BB3_18;
	ld.global.u32 	%r235, [%rd6+100];
	xor.b32  	%r330, %r330, %r235;
	ld.global.u32 	%r236, [%rd6+104];
	xor.b32  	%r329, %r329, %r236;
	ld.global.u32 	%r237, [%rd6+108];
	xor.b32  	%r328, %r328, %r237;
	ld.global.u32 	%r238, [%rd6+112];
	xor.b32  	%r327, %r327, %r238;
	ld.global.u32 	%r239, [%rd6+116];
	xor.b32  	%r326, %r326, %r239;
$L__BB3_18:
	and.b32  	%r241, %r196, 64;
	setp.eq.s32 	%p10, %r241, 0;
	@%p10 bra 	$L__BB3_20;
	ld.global.u32 	%r242, [%rd6+120];
	xor.b32  	%r330, %r330, %r242;
	ld.global.u32 	%r243, [%rd6+124];
	xor.b32  	%r329, %r329, %r243;
	ld.global.u32 	%r244, [%rd6+128];
	xor.b32  	%r328, %r328, %r244;
	ld.global.u32 	%r245, [%rd6+132];
	xor.b32  	%r327, %r327, %r245;
	ld.global.u32 	%r246, [%rd6+136];
	xor.b32  	%r326, %r326, %r246;
$L__BB3_20:
	and.b32  	%r248, %r196, 128;
	setp.eq.s32 	%p11, %r248, 0;
	@%p11 bra 	$L__BB3_22;
	ld.global.u32 	%r249, [%rd6+140];
	xor.b32  	%r330, %r330, %r249;
	ld.global.u32 	%r250, [%rd6+144];
	xor.b32  	%r329, %r329, %r250;
	ld.global.u32 	%r251, [%rd6+148];
	xor.b32  	%r328, %r328, %r251;
	ld.global.u32 	%r252, [%rd6+152];
	xor.b32  	%r327, %r327, %r252;
	ld.global.u32 	%r253, [%rd6+156];
	xor.b32  	%r326, %r326, %r253;
$L__BB3_22:
	and.b32  	%r255, %r196, 256;
	setp.eq.s32 	%p12, %r255, 0;
	@%p12 bra 	$L__BB3_24;
	ld.global.u32 	%r256, [%rd6+160];
	xor.b32  	%r330, %r330, %r256;
	ld.global.u32 	%r257, [%rd6+164];
	xor.b32  	%r329, %r329, %r257;
	ld.global.u32 	%r258, [%rd6+168];
	xor.b32  	%r328, %r328, %r258;
	ld.global.u32 	%r259, [%rd6+172];
	xor.b32  	%r327, %r327, %r259;
	ld.global.u32 	%r260, [%rd6+176];
	xor.b32  	%r326, %r326, %r260;
$L__BB3_24:
	and.b32  	%r262, %r196, 512;
	setp.eq.s32 	%p13, %r262, 0;
	@%p13 bra 	$L__BB3_26;
	ld.global.u32 	%r263, [%rd6+180];
	xor.b32  	%r330, %r330, %r263;
	ld.global.u32 	%r264, [%rd6+184];
	xor.b32  	%r329, %r329, %r264;
	ld.global.u32 	%r265, [%rd6+188];
	xor.b32  	%r328, %r328, %r265;
	ld.global.u32 	%r266, [%rd6+192];
	xor.b32  	%r327, %r327, %r266;
	ld.global.u32 	%r267, [%rd6+196];
	xor.b32  	%r326, %r326, %r267;
$L__BB3_26:
	and.b32  	%r269, %r196, 1024;
	setp.eq.s32 	%p14, %r269, 0;
	@%p14 bra 	$L__BB3_28;
	ld.global.u32 	%r270, [%rd6+200];
	xor.b32  	%r330, %r330, %r270;
	ld.global.u32 	%r271, [%rd6+204];
	xor.b32  	%r329, %r329, %r271;
	ld.global.u32 	%r272, [%rd6+208];
	xor.b32  	%r328, %r328, %r272;
	ld.global.u32 	%r273, [%rd6+212];
	xor.b32  	%r327, %r327, %r273;
	ld.global.u32 	%r274, [%rd6+216];
	xor.b32  	%r326, %r326, %r274;
$L__BB3_28:
	and.b32  	%r276, %r196, 2048;
	setp.eq.s32 	%p15, %r276, 0;
	@%p15 bra 	$L__BB3_30;
	ld.global.u32 	%r277, [%rd6+220];
	xor.b32  	%r330, %r330, %r277;
	ld.global.u32 	%r278, [%rd6+224];
	xor.b32  	%r329, %r329, %r278;
	ld.global.u32 	%r279, [%rd6+228];
	xor.b32  	%r328, %r328, %r279;
	ld.global.u32 	%r280, [%rd6+232];
	xor.b32  	%r327, %r327, %r280;
	ld.global.u32 	%r281, [%rd6+236];
	xor.b32  	%r326, %r326, %r281;
$L__BB3_30:
	and.b32  	%r283, %r196, 4096;
	setp.eq.s32 	%p16, %r283, 0;
	@%p16 bra 	$L__BB3_32;
	ld.global.u32 	%r284, [%rd6+240];
	xor.b32  	%r330, %r330, %r284;
	ld.global.u32 	%r285, [%rd6+244];
	xor.b32  	%r329, %r329, %r285;
	ld.global.u32 	%r286, [%rd6+248];
	xor.b32  	%r328, %r328, %r286;
	ld.global.u32 	%r287, [%rd6+252];
	xor.b32  	%r327, %r327, %r287;
	ld.global.u32 	%r288, [%rd6+256];
	xor.b32  	%r326, %r326, %r288;
$L__BB3_32:
	and.b32  	%r290, %r196, 8192;
	setp.eq.s32 	%p17, %r290, 0;
	@%p17 bra 	$L__BB3_34;
	ld.global.u32 	%r291, [%rd6+260];
	xor.b32  	%r330, %r330, %r291;
	ld.global.u32 	%r292, [%rd6+264];
	xor.b32  	%r329, %r329, %r292;
	ld.global.u32 	%r293, [%rd6+268];
	xor.b32  	%r328, %r328, %r293;
	ld.global.u32 	%r294, [%rd6+272];
	xor.b32  	%r327, %r327, %r294;
	ld.global.u32 	%r295, [%rd6+276];
	xor.b32  	%r326, %r326, %r295;
$L__BB3_34:
	and.b32  	%r297, %r196, 16384;
	setp.eq.s32 	%p18, %r297, 0;
	@%p18 bra 	$L__BB3_36;
	ld.global.u32 	%r298, [%rd6+280];
	xor.b32  	%r330, %r330, %r298;
	ld.global.u32 	%r299, [%rd6+284];
	xor.b32  	%r329, %r329, %r299;
	ld.global.u32 	%r300, [%rd6+288];
	xor.b32  	%r328, %r328, %r300;
	ld.global.u32 	%r301, [%rd6+292];
	xor.b32  	%r327, %r327, %r301;
	ld.global.u32 	%r302, [%rd6+296];
	xor.b32  	%r326, %r326, %r302;
$L__BB3_36:
	and.b32  	%r304, %r196, 32768;
	setp.eq.s32 	%p19, %r304, 0;
	@%p19 bra 	$L__BB3_38;
	ld.global.u32 	%r305, [%rd6+300];
	xor.b32  	%r330, %r330, %r305;
	ld.global.u32 	%r306, [%rd6+304];
	xor.b32  	%r329, %r329, %r306;
	ld.global.u32 	%r307, [%rd6+308];
	xor.b32  	%r328, %r328, %r307;
	ld.global.u32 	%r308, [%rd6+312];
	xor.b32  	%r327, %r327, %r308;
	ld.global.u32 	%r309, [%rd6+316];
	xor.b32  	%r326, %r326, %r309;
$L__BB3_38:
	add.s32 	%r325, %r325, 16;
	setp.ne.s32 	%p20, %r325, 32;
	@%p20 bra 	$L__BB3_6;
	mad.lo.s32 	%r310, %r319, -31, %r11;
	add.s32 	%r319, %r310, 1;
	setp.ne.s32 	%p21, %r319, 5;
	@%p21 bra 	$L__BB3_5;
	st.global.u32 	[%rd2+4], %r330;
	st.global.u32 	[%rd2+8], %r329;
	st.global.u32 	[%rd2+12], %r328;
	st.global.u32 	[%rd2+16], %r327;
	st.global.u32 	[%rd2+20], %r326;
	add.s32 	%r313, %r313, 1;
	setp.lt.u32 	%p22, %r313, %r2;
	@%p22 bra 	$L__BB3_4;
$L__BB3_41:
	shr.u64 	%rd7, %rd17, 2;
	add.s32 	%r312, %r312, 1;
	setp.gt.u64 	%p23, %rd17, 3;
	mov.u64 	%rd17, %rd7;
	@%p23 bra 	$L__BB3_2;
$L__BB3_42:
	mov.b32 	%r311, 0;
	st.global.v2.u32 	[%rd2+24], {%r311, %r311};
	st.global.u32 	[%rd2+32], %r311;
	mov.b64 	%rd16, 0;
	st.global.u64 	[%rd2+40], %rd16;
	ret;

}


// ===== COMPILED SASS (sm_100) =====

	.target	sm_100

	.elftype	@"ET_EXEC"


//--------------------- .note.nv.tkinfo           --------------------------
	.section	.note.nv.tkinfo,"",@"SHT_NOTE"
	.sectionflags	@"SHF_NOTE_NV_TKINFO"
	.tkinfo
        /*0018*/ 	.word	0x00000002
        /*0030*/ 	.string	""
        /*0030*/ 	.string	"ptxas"
        /*0030*/ 	.string	"Cuda compilation tools, release 13.0, V13.0.88"
        /*0030*/ 	.string	"Build cuda_13.0.r13.0/compiler.36424714_0"
        /*0030*/ 	.string	"-arch sm_100 -m 64 "



//--------------------- .note.nv.cuinfo           --------------------------
	.section	.note.nv.cuinfo,"",@"SHT_NOTE"
	.sectionflags	@"SHF_NOTE_NV_CUINFO"
        /*0018*/ 	.short	0x0002
        /*001a*/ 	.short	0x0064
        /*001c*/ 	.short	0x0082
	.zero		2


//--------------------- .nv.info                  --------------------------
	.section	.nv.info,"",@"SHT_CUDA_INFO"
	.align	4


	//----- nvinfo : EIATTR_REGCOUNT
	.align		4
        /*0000*/ 	.byte	0x04, 0x2f
        /*0002*/ 	.short	(.L_14 - .L_13)
	.align		4
.L_13:
        /*0004*/ 	.word	index@(_Z25tournamentSelectionKernelP9IndividuoS0_P17curandStateXORWOW)
        /*0008*/ 	.word	0x00000018


	//----- nvinfo : EIATTR_FRAME_SIZE
	.align		4
.L_14:
        /*000c*/ 	.byte	0x04, 0x11
        /*000e*/ 	.short	(.L_16 - .L_15)
	.align		4
.L_15:
        /*0010*/ 	.word	index@(_Z25tournamentSelectionKernelP9IndividuoS0_P17curandStateXORWOW)
        /*0014*/ 	.word	0x00000018


	//----- nvinfo : EIATTR_REGCOUNT
	.align		4
.L_16:
        /*0018*/ 	.byte	0x04, 0x2f
        /*001a*/ 	.short	(.L_18 - .L_17)
	.align		4
.L_17:
        /*001c*/ 	.word	index@(_Z20crossSelectionKernelP9Individuo)
        /*0020*/ 	.word	0x00000019


	//----- nvinfo : EIATTR_FRAME_SIZE
	.align		4
.L_18:
        /*0024*/ 	.byte	0x04, 0x11
        /*0026*/ 	.short	(.L_20 - .L_19)
	.align		4
.L_19:
        /*0028*/ 	.word	index@(_Z20crossSelectionKernelP9Individuo)
        /*002c*/ 	.word	0x00000010


	//----- nvinfo : EIATTR_REGCOUNT
	.align		4
.L_20:
        /*0030*/ 	.byte	0x04, 0x2f
        /*0032*/ 	.short	(.L_22 - .L_21)
	.align		4
.L_21:
        /*0034*/ 	.word	index@(_Z11eliteKernelP9Individuo)
        /*0038*/ 	.word	0x00000018


	//----- nvinfo : EIATTR_FRAME_SIZE
	.align		4
.L_22:
        /*003c*/ 	.byte	0x04, 0x11
        /*003e*/ 	.short	(.L_24 - .L_23)
	.align		4
.L_23:
        /*0040*/ 	.word	index@(_Z11eliteKernelP9Individuo)
        /*0044*/ 	.word	0x00000008


	//----- nvinfo : EIATTR_REGCOUNT
	.align		4
.L_24:
        /*0048*/ 	.byte	0x04, 0x2f
        /*004a*/ 	.short	(.L_26 - .L_25)
	.align		4
.L_25:
        /*004c*/ 	.word	index@(_Z9init_randP17curandStateXORWOW)
        /*0050*/ 	.word	0x0000001f


	//----- nvinfo : EIATTR_FRAME_SIZE
	.align		4
.L_26:
        /*0054*/ 	.byte	0x04, 0x11
        /*0056*/ 	.short	(.L_28 - .L_27)
	.align		4
.L_27:
        /*0058*/ 	.word	index@(_Z9init_randP17curandStateXORWOW)
        /*005c*/ 	.word	0x00000000


	//----- nvinfo : EIATTR_MIN_STACK_SIZE
	.align		4
.L_28:
        /*0060*/ 	.byte	0x04, 0x12
        /*0062*/ 	.short	(.L_30 - .L_29)
	.align		4
.L_29:
        /*0064*/ 	.word	index@(_Z9init_randP17curandStateXORWOW)
        /*0068*/ 	.word	0x00000000


	//----- nvinfo : EIATTR_MIN_STACK_SIZE
	.align		4
.L_30:
        /*006c*/ 	.byte	0x04, 0x12
        /*006e*/ 	.short	(.L_32 - .L_31)
	.align		4
.L_31:
        /*0070*/ 	.word	index@(_Z11eliteKernelP9Individuo)
        /*0074*/ 	.word	0x00000008


	//----- nvinfo : EIATTR_MIN_STACK_SIZE
	.align		4
.L_32:
        /*0078*/ 	.byte	0x04, 0x12
        /*007a*/ 	.short	(.L_34 - .L_33)
	.align		4
.L_33:
        /*007c*/ 	.word	index@(_Z20crossSelectionKernelP9Individuo)
        /*0080*/ 	.word	0x00000010


	//----- nvinfo : EIATTR_MIN_STACK_SIZE
	.align		4
.L_34:
        /*0084*/ 	.byte	0x04, 0x12
        /*0086*/ 	.short	(.L_36 - .L_35)
	.align		4
.L_35:
        /*0088*/ 	.word	index@(_Z25tournamentSelectionKernelP9IndividuoS0_P17curandStateXORWOW)
        /*008c*/ 	.word	0x00000018
.L_36:


//--------------------- .nv.compat                --------------------------
	.section	.nv.compat,"",@"SHT_CUDA_COMPAT_INFO"
	.align	4
        /*0000*/ 	.byte	0x02, 0x09, 0x00, 0x00, 0x02, 0x02, 0x01, 0x00, 0x02, 0x05, 0x05, 0x00, 0x03, 0x07, 0x01, 0x01
        /*0010*/ 	.byte	0x02, 0x03, 0x00, 0x00, 0x02, 0x06, 0x01, 0x00, 0x04, 0x0b, 0x08, 0x00, 0x01, 0x00, 0x00, 0x00
        /*0020*/ 	.byte	0x00, 0x00, 0x00, 0x00


//--------------------- .nv.info._Z9init_randP17curandStateXORWOW --------------------------
	.section	.nv.info._Z9init_randP17curandStateXORWOW,"",@"SHT_CUDA_INFO"
	.sectionflags	@""
	.align	4


	//----- nvinfo : EIATTR_CUDA_API_VERSION
	.align		4
        /*0000*/ 	.byte	0x04, 0x37
        /*0002*/ 	.short	(.L_38 - .L_37)
.L_37:
        /*0004*/ 	.word	0x00000082


	//----- nvinfo : EIATTR_KPARAM_INFO
	.align		4
.L_38:
        /*0008*/ 	.byte	0x04, 0x17
        /*000a*/ 	.short	(.L_40 - .L_39)
.L_39:
        /*000c*/ 	.word	0x00000000
        /*0010*/ 	.short	0x0000
        /*0012*/ 	.short	0x0000
        /*0014*/ 	.byte	0x00, 0xf5, 0x21, 0x00


	//----- nvinfo : EIATTR_SPARSE_MMA_MASK
	.align		4
.L_40:
        /*0018*/ 	.byte	0x03, 0x50
        /*001a*/ 	.short	0x0000


	//----- nvinfo : EIATTR_MAXREG_COUNT
	.align		4
        /*001c*/ 	.byte	0x03, 0x1b
        /*001e*/ 	.short	0x00ff


	//----- nvinfo : EIATTR_MERCURY_ISA_VERSION
	.align		4
        /*0020*/ 	.byte	0x03, 0x5f
        /*0022*/ 	.short	0x0101


	//----- nvinfo : EIATTR_VRC_CTA_INIT_COUNT
	.align		4
        /*0024*/ 	.byte	0x02, 0x4a
	.zero		1
	.zero		1


	//----- nvinfo : EIATTR_EXIT_INSTR_OFFSETS
	.align		4
        /*0028*/ 	.byte	0x04, 0x1c
        /*002a*/ 	.short	(.L_42 - .L_41)


	//   ....[0]....
.L_41:
        /*002c*/ 	.word	0x00000e80


	//----- nvinfo : EIATTR_CRS_STACK_SIZE
	.align		4
.L_42:
        /*0030*/ 	.byte	0x04, 0x1e
        /*0032*/ 	.short	(.L_44 - .L_43)
.L_43:
        /*0034*/ 	.word	0x00000000


	//----- nvinfo : EIATTR_CBANK_PARAM_SIZE
	.align		4
.L_44:
        /*0038*/ 	.byte	0x03, 0x19
        /*003a*/ 	.short	0x0008


	//----- nvinfo : EIATTR_PARAM_CBANK
	.align		4
        /*003c*/ 	.byte	0x04, 0x0a
        /*003e*/ 	.short	(.L_46 - .L_45)
	.align		4
.L_45:
        /*0040*/ 	.word	index@(.nv.constant0._Z9init_randP17curandStateXORWOW)
        /*0044*/ 	.short	0x0380
        /*0046*/ 	.short	0x0008


	//----- nvinfo : EIATTR_SW_WAR
	.align		4
.L_46:
        /*0048*/ 	.byte	0x04, 0x36
        /*004a*/ 	.short	(.L_48 - .L_47)
.L_47:
        /*004c*/ 	.word	0x00000008
.L_48:


//--------------------- .nv.info._Z11eliteKernelP9Individuo --------------------------
	.section	.nv.info._Z11eliteKernelP9Individuo,"",@"SHT_CUDA_INFO"
	.sectionflags	@""
	.align	4


	//----- nvinfo : EIATTR_CUDA_API_VERSION
	.align		4
        /*0000*/ 	.byte	0x04, 0x37
        /*0002*/ 	.short	(.L_50 - .L_49)
.L_49:
        /*0004*/ 	.word	0x00000082


	//----- nvinfo : EIATTR_KPARAM_INFO
	.align		4
.L_50:
        /*0008*/ 	.byte	0x04, 0x17
        /*000a*/ 	.short	(.L_52 - .L_51)
.L_51:
        /*000c*/ 	.word	0x00000000
        /*0010*/ 	.short	0x0000
        /*0012*/ 	.short	0x0000
        /*0014*/ 	.byte	0x00, 0xf5, 0x21, 0x00


	//----- nvinfo : EIATTR_SPARSE_MMA_MASK
	.align		4
.L_52:
        /*0018*/ 	.byte	0x03, 0x50
        /*001a*/ 	.short	0x0000


	//----- nvinfo : EIATTR_MAXREG_COUNT
	.align		4
        /*001c*/ 	.byte	0x03, 0x1b
        /*001e*/ 	.short	0x00ff


	//----- nvinfo : EIATTR_EXTERNS
	.align		4
        /*0020*/ 	.byte	0x04, 0x0f
        /*0022*/ 	.short	(.L_54 - .L_53)


	//   ....[0]....
	.align		4
.L_53:
        /*0024*/ 	.word	index@(vprintf)


	//----- nvinfo : EIATTR_MERCURY_ISA_VERSION
	.align		4
.L_54:
        /*0028*/ 	.byte	0x03, 0x5f
        /*002a*/ 	.short	0x0101


	//----- nvinfo : EIATTR_VRC_CTA_INIT_COUNT
	.align		4
        /*002c*/ 	.byte	0x02, 0x4a
	.zero		1
	.zero		1


	//----- nvinfo : EIATTR_SYSCALL_OFFSETS
	.align		4
        /*0030*/ 	.byte	0x04, 0x46
        /*0032*/ 	.short	(.L_56 - .L_55)


	//   ....[0]....
.L_55:
        /*0034*/ 	.word	0x00000110


	//----- nvinfo : EIATTR_EXIT_INSTR_OFFSETS
	.align		4
.L_56:
        /*0038*/ 	.byte	0x04, 0x1c
        /*003a*/ 	.short	(.L_58 - .L_57)


	//   ....[0]....
.L_57:
        /*003c*/ 	.word	0x00000120


	//----- nvinfo : EIATTR_CBANK_PARAM_SIZE
	.align		4
.L_58:
        /*0040*/ 	.byte	0x03, 0x19
        /*0042*/ 	.short	0x0008


	//----- nvinfo : EIATTR_PARAM_CBANK
	.align		4
        /*0044*/ 	.byte	0x04, 0x0a
        /*0046*/ 	.short	(.L_60 - .L_59)
	.align		4
.L_59:
        /*0048*/ 	.word	index@(.nv.constant0._Z11eliteKernelP9Individuo)
        /*004c*/ 	.short	0x0380
        /*004e*/ 	.short	0x0008


	//----- nvinfo : EIATTR_SW_WAR
	.align		4
.L_60:
        /*0050*/ 	.byte	0x04, 0x36
        /*0052*/ 	.short	(.L_62 - .L_61)
.L_61:
        /*0054*/ 	.word	0x00000008
.L_62:


//--------------------- .nv.info._Z20crossSelectionKernelP9Individuo --------------------------
	.section	.nv.info._Z20crossSelectionKernelP9Individuo,"",@"SHT_CUDA_INFO"
	.sectionflags	@""
	.align	4


	//----- nvinfo : EIATTR_CUDA_API_VERSION
	.align		4
        /*0000*/ 	.byte	0x04, 0x37
        /*0002*/ 	.short	(.L_64 - .L_63)
.L_63:
        /*0004*/ 	.word	0x00000082


	//----- nvinfo : EIATTR_KPARAM_INFO
	.align		4
.L_64:
        /*0008*/ 	.byte	0x04, 0x17
        /*000a*/ 	.short	(.L_66 - .L_65)
.L_65:
        /*000c*/ 	.word	0x00000000
        /*0010*/ 	.short	0x0000
        /*0012*/ 	.short	0x0000
        /*0014*/ 	.byte	0x00, 0xf5, 0x21, 0x00


	//----- nvinfo : EIATTR_SPARSE_MMA_MASK
	.align		4
.L_66:
        /*0018*/ 	.byte	0x03, 0x50
        /*001a*/ 	.short	0x0000


	//----- nvinfo : EIATTR_MAXREG_COUNT
	.align		4
        /*001c*/ 	.byte	0x03, 0x1b
        /*001e*/ 	.short	0x00ff


	//----- nvinfo : EIATTR_EXTERNS
	.align		4
        /*0020*/ 	.byte	0x04, 0x0f
        /*0022*/ 	.short	(.L_68 - .L_67)


	//   ....[0]....
	.align		4
.L_67:
        /*0024*/ 	.word	index@(vprintf)


	//----- nvinfo : EIATTR_MERCURY_ISA_VERSION
	.align		4
.L_68:
        /*0028*/ 	.byte	0x03, 0x5f
        /*002a*/ 	.short	0x0101


	//----- nvinfo : EIATTR_VRC_CTA_INIT_COUNT
	.align		4
        /*002c*/ 	.byte	0x02, 0x4a
	.zero		1
	.zero		1


	//----- nvinfo : EIATTR_SYSCALL_OFFSETS
	.align		4
        /*0030*/ 	.byte	0x04, 0x46
        /*0032*/ 	.short	(.L_70 - .L_69)


	//   ....[0]....
.L_69:
        /*0034*/ 	.word	0x00000180


	//   ....[1]....
        /*0038*/ 	.word	0x00000250


	//----- nvinfo : EIATTR_EXIT_INSTR_OFFSETS
	.align		4
.L_70:
        /*003c*/ 	.byte	0x04, 0x1c
        /*003e*/ 	.short	(.L_72 - .L_71)


	//   ....[0]....
.L_71:
        /*0040*/ 	.word	0x00000260


	//----- nvinfo : EIATTR_CBANK_PARAM_SIZE
	.align		4
.L_72:
        /*0044*/ 	.byte	0x03, 0x19
        /*0046*/ 	.short	0x0008


	//----- nvinfo : EIATTR_PARAM_CBANK
	.align		4
        /*0048*/ 	.byte	0x04, 0x0a
        /*004a*/ 	.short	(.L_74 - .L_73)
	.align		4
.L_73:
        /*004c*/ 	.word	index@(.nv.constant0._Z20crossSelectionKernelP9Individuo)
        /*0050*/ 	.short	0x0380
        /*0052*/ 	.short	0x0008


	//----- nvinfo : EIATTR_SW_WAR
	.align		4
.L_74:
        /*0054*/ 	.byte	0x04, 0x36
        /*0056*/ 	.short	(.L_76 - .L_75)
.L_75:
        /*0058*/ 	.word	0x00000008
.L_76:


//--------------------- .nv.info._Z25tournamentSelectionKernelP9IndividuoS0_P17curandStateXORWOW --------------------------
	.section	.nv.info._Z25tournamentSelectionKernelP9IndividuoS0_P17curandStateXORWOW,"",@"SHT_CUDA_INFO"
	.sectionflags	@""
	.align	4


	//----- nvinfo : EIATTR_CUDA_API_VERSION
	.align		4
        /*0000*/ 	.byte	0x04, 0x37
        /*0002*/ 	.short	(.L_78 - .L_77)
.L_77:
        /*0004*/ 	.word	0x00000082


	//----- nvinfo : EIATTR_KPARAM_INFO
	.align		4
.L_78:
        /*0008*/ 	.byte	0x04, 0x17
        /*000a*/ 	.short	(.L_80 - .L_79)
.L_79:
        /*000c*/ 	.word	0x00000000
        /*0010*/ 	.short	0x0002
        /*0012*/ 	.short	0x0010
        /*0014*/ 	.byte	0x00, 0xf5, 0x21, 0x00


	//----- nvinfo : EIATTR_KPARAM_INFO
	.align		4
.L_80:
        /*0018*/ 	.byte	0x04, 0x17
        /*001a*/ 	.short	(.L_82 - .L_81)
.L_81:
        /*001c*/ 	.word	0x00000000
        /*0020*/ 	.short	0x0001
        /*0022*/ 	.short	0x0008
        /*0024*/ 	.byte	0x00, 0xf5, 0x21, 0x00


	//----- nvinfo : EIATTR_KPARAM_INFO
	.align		4
.L_82:
        /*0028*/ 	.byte	0x04, 0x17
        /*002a*/ 	.short	(.L_84 - .L_83)
.L_83:
        /*002c*/ 	.word	0x00000000
        /*0030*/ 	.short	0x0000
        /*0032*/ 	.short	0x0000
        /*0034*/ 	.byte	0x00, 0xf5, 0x21, 0x00


	//----- nvinfo : EIATTR_SPARSE_MMA_MASK
	.align		4
.L_84:
        /*0038*/ 	.byte	0x03, 0x50
        /*003a*/ 	.short	0x0000


	//----- nvinfo : EIATTR_MAXREG_COUNT
	.align		4
        /*003c*/ 	.byte	0x03, 0x1b
        /*003e*/ 	.short	0x00ff


	//----- nvinfo : EIATTR_EXTERNS
	.align		4
        /*0040*/ 	.byte	0x04, 0x0f
        /*0042*/ 	.short	(.L_86 - .L_85)


	//   ....[0]....
	.align		4
.L_85:
        /*0044*/ 	.word	index@(vprintf)


	//----- nvinfo : EIATTR_MERCURY_ISA_VERSION
	.align		4
.L_86:
        /*0048*/ 	.byte	0x03, 0x5f
        /*004a*/ 	.short	0x0101


	//----- nvinfo : EIATTR_VRC_CTA_INIT_COUNT
	.align		4
        /*004c*/ 	.byte	0x02, 0x4a
	.zero		1
	.zero		1


	//----- nvinfo : EIATTR_SYSCALL_OFFSETS
	.align		4
        /*0050*/ 	.byte	0x04, 0x46
        /*0052*/ 	.short	(.L_88 - .L_87)


	//   ....[0]....
.L_87:
        /*0054*/ 	.word	0x000003e0


	//----- nvinfo : EIATTR_EXIT_INSTR_OFFSETS
	.align		4
.L_88:
        /*0058*/ 	.byte	0x04, 0x1c
        /*005a*/ 	.short	(.L_90 - .L_89)


	//   ....[0]....
.L_89:
        /*005c*/ 	.word	0x000003f0


	//----- nvinfo : EIATTR_CBANK_PARAM_SIZE
	.align		4
.L_90:
        /*0060*/ 	.byte	0x03, 0x19
        /*0062*/ 	.short	0x0018


	//----- nvinfo : EIATTR_PARAM_CBANK
	.align		4
        /*0064*/ 	.byte	0x04, 0x0a
        /*0066*/ 	.short	(.L_92 - .L_91)
	.align		4
.L_91:
        /*0068*/ 	.word	index@(.nv.constant0._Z25tournamentSelectionKernelP9IndividuoS0_P17curandStateXORWOW)
        /*006c*/ 	.short	0x0380
        /*006e*/ 	.short	0x0018


	//----- nvinfo : EIATTR_SW_WAR
	.align		4
.L_92:
        /*0070*/ 	.byte	0x04, 0x36
        /*0072*/ 	.short	(.L_94 - .L_93)
.L_93:
        /*0074*/ 	.word	0x00000008
.L_94:


//--------------------- .nv.callgraph             --------------------------
	.section	.nv.callgraph,"",@"SHT_CUDA_CALLGRAPH"
	.align	4
	.sectionentsize	8
	.align		4
        /*0000*/ 	.word	0x00000000
	.align		4
        /*0004*/ 	.word	0xffffffff
	.align		4
        /*0008*/ 	.word	index@(_Z11eliteKernelP9Individuo)
	.align		4
        /*000c*/ 	.word	index@(vprintf)
	.align		4
        /*0010*/ 	.word	index@(_Z20crossSelectionKernelP9Individuo)
	.align		4
        /*0014*/ 	.word	index@(vprintf)
	.align		4
        /*0018*/ 	.word	index@(_Z25tournamentSelectionKernelP9IndividuoS0_P17curandStateXORWOW)
	.align		4
        /*001c*/ 	.word	index@(vprintf)
	.align		4
        /*0020*/ 	.word	0x00000000
	.align		4
        /*0024*/ 	.word	0xfffffffe
	.align		4
        /*0028*/ 	.word	0x00000000
	.align		4
        /*002c*/ 	.word	0xfffffffd
	.align		4
        /*0030*/ 	.word	0x00000000
	.align		4
        /*0034*/ 	.word	0xfffffffc


//--------------------- .nv.constant4             --------------------------
	.section	.nv.constant4,"a",@progbits
	.align	8
	.align		8
.nv.constant4:
        /*0000*/ 	.dword	precalc_xorwow_matrix
	.align		8
        /*0008*/ 	.dword	precalc_xorwow_offset_matrix
	.align		8
        /*0010*/ 	.dword	mrg32k3aM1
	.align		8
        /*0018*/ 	.dword	mrg32k3aM2
	.align		8
        /*0020*/ 	.dword	mrg32k3aM1SubSeq
	.align		8
        /*0028*/ 	.dword	mrg32k3aM2SubSeq
	.align		8
        /*0030*/ 	.dword	mrg32k3aM1Seq
	.align		8
        /*0038*/ 	.dword	mrg32k3aM2Seq
	.align		8
        /*0040*/ 	.dword	$str
	.align		8
        /*0048*/ 	.dword	$str$1
	.align		8
        /*0050*/ 	.dword	$str$2
	.align		8
        /*0058*/ 	.dword	$str$3
	.align		8
        /*0060*/ 	.dword	vprintf


//--------------------- .nv.constant3             --------------------------
	.section	.nv.constant3,"a",@progbits
	.align	8
.nv.constant3:
	.type		__cr_lgamma_table,@object
	.size		__cr_lgamma_table,(.L_8 - __cr_lgamma_table)
__cr_lgamma_table:
        /*0000*/ 	.byte	0x00, 0x00, 0x00, 0x00, 0x00, 0x00, 0x00, 0x00, 0x00, 0x00, 0x00, 0x00, 0x00, 0x00, 0x00, 0x00
        /*0010*/ 	.byte	0xef, 0x39, 0xfa, 0xfe, 0x42, 0x2e, 0xe6, 0x3f, 0x02, 0x20, 0x2a, 0xfa, 0x0b, 0xab, 0xfc, 0x3f
        /*0020*/ 	.byte	0xf9, 0x2c, 0x92, 0x7c, 0xa7, 0x6c, 0x09, 0x40, 0xc9, 0x79, 0x44, 0x3c, 0x64, 0x26, 0x13, 0x40
        /*0030*/ 	.byte	0xca, 0x01, 0xcf, 0x3a, 0x27, 0x51, 0x1a, 0x40, 0x30, 0xcc, 0x2d, 0xf3, 0xe1, 0x0c, 0x21, 0x40
        /*0040*/ 	.byte	0x0d, 0xb7, 0xfc, 0x82, 0x8e, 0x35, 0x25, 0x40
.L_8:


//--------------------- .text._Z9init_randP17curandStateXORWOW --------------------------
	.section	.text._Z9init_randP17curandStateXORWOW,"ax",@progbits
	.align	128
        .global         _Z9init_randP17curandStateXORWOW
        .type           _Z9init_randP17curandStateXORWOW,@function
        .size           _Z9init_randP17curandStateXORWOW,(.L_x_16 - _Z9init_randP17curandStateXORWOW)
        .other          _Z9init_randP17curandStateXORWOW,@"STO_CUDA_ENTRY STV_DEFAULT"
_Z9init_randP17curandStateXORWOW:
.text._Z9init_randP17curandStateXORWOW:
[----:B------:R-:W-:Y:S01]  /*0000*/  LDC R1, c[0x0][0x37c] ;  /* 0x0000df00ff017b82 */ /* 0x000fe20000000800 */
[----:B------:R-:W0:Y:S07]  /*0010*/  S2R R0, SR_TID.X ;  /* 0x0000000000007919 */ /* 0x000e2e0000002100 */
[----:B------:R-:W0:Y:S01]  /*0020*/  S2UR UR6, SR_CTAID.X ;  /* 0x00000000000679c3 */ /* 0x000e220000002500 */
[----:B------:R-:W1:Y:S01]  /*0030*/  LDCU.64 UR4, c[0x0][0x358] ;  /* 0x00006b00ff0477ac */ /* 0x000e620008000a00 */
[----:B------:R-:W-:Y:S01]  /*0040*/  IMAD.MOV.U32 R2, RZ, RZ, 0x3198c20f ;  /* 0x3198c20fff027424 */ /* 0x000fe200078e00ff */
[----:B------:R-:W-:Y:S01]  /*0050*/  BSSY.RECONVERGENT B0, `(.L_x_0) ;  /* 0x00000df000007945 */ /* 0x000fe20003800200 */
[----:B------:R-:W-:-:S02]  /*0060*/  IMAD.MOV.U32 R3, RZ, RZ, 0x5efdb30c ;  /* 0x5efdb30cff037424 */ /* 0x000fc400078e00ff */
[----:B------:R-:W-:Y:S02]  /*0070*/  IMAD.MOV.U32 R4, RZ, RZ, 0x423bb012 ;  /* 0x423bb012ff047424 */ /* 0x000fe400078e00ff */
[----:B------:R-:W0:Y:S01]  /*0080*/  LDC R13, c[0x0][0x360] ;  /* 0x0000d800ff0d7b82 */ /* 0x000e220000000800 */
[----:B------:R-:W-:Y:S02]  /*0090*/  IMAD.MOV.U32 R5, RZ, RZ, -0x75bd8fc ;  /* 0xf8a42704ff057424 */ /* 0x000fe400078e00ff */
[----:B------:R-:W-:Y:S02]  /*00a0*/  IMAD.MOV.U32 R8, RZ, RZ, -0x23270784 ;  /* 0xdcd8f87cff087424 */ /* 0x000fe400078e00ff */
[----:B------:R-:W-:-:S03]  /*00b0*/  IMAD.MOV.U32 R9, RZ, RZ, 0x57fa2510 ;  /* 0x57fa2510ff097424 */ /* 0x000fc600078e00ff */
[----:B------:R-:W2:Y:S01]  /*00c0*/  LDC.64 R6, c[0x0][0x380] ;  /* 0x0000e000ff067b82 */ /* 0x000ea20000000a00 */
[----:B0-----:R-:W-:-:S05]  /*00d0*/  IMAD R13, R13, UR6, R0 ;  /* 0x000000060d0d7c24 */ /* 0x001fca000f8e0200 */
[C---:B------:R-:W-:Y:S01]  /*00e0*/  ISETP.NE.AND P0, PT, R13.reuse, RZ, PT ;  /* 0x000000ff0d00720c */ /* 0x040fe20003f05270 */
[----:B--2---:R-:W-:-:S05]  /*00f0*/  IMAD.WIDE R6, R13, 0x30, R6 ;  /* 0x000000300d067825 */ /* 0x004fca00078e0206 */
[----:B-1----:R0:W-:Y:S04]  /*0100*/  STG.E.64 desc[UR4][R6.64], R2 ;  /* 0x0000000206007986 */ /* 0x0021e8000c101b04 */
[----:B------:R0:W-:Y:S04]  /*0110*/  STG.E.64 desc[UR4][R6.64+0x8], R4 ;  /* 0x0000080406007986 */ /* 0x0001e8000c101b04 */
[----:B------:R0:W-:Y:S01]  /*0120*/  STG.E.64 desc[UR4][R6.64+0x10], R8 ;  /* 0x0000100806007986 */ /* 0x0001e2000c101b04 */
[----:B------:R-:W-:Y:S05]  /*0130*/  @!P0 BRA `(.L_x_1) ;  /* 0x0000000c00408947 */ /* 0x000fea0003800000 */
[----:B------:R-:W-:Y:S01]  /*0140*/  SHF.R.S32.HI R0, RZ, 0x1f, R13 ;  /* 0x0000001fff007819 */ /* 0x000fe2000001140d */
[----:B------:R-:W-:-:S07]  /*0150*/  IMAD.MOV.U32 R12, RZ, RZ, RZ ;  /* 0x000000ffff0c7224 */ /* 0x000fce00078e00ff */
.L_x_7:
[----:B0-----:R-:W-:Y:S01]  /*0160*/  LOP3.LUT R2, R13, 0x3, RZ, 0xc0, !PT ;  /* 0x000000030d027812 */ /* 0x001fe200078ec0ff */
[----:B------:R-:W-:Y:S03]  /*0170*/  BSSY.RECONVERGENT B1, `(.L_x_2) ;  /* 0x00000c6000017945 */ /* 0x000fe60003800200 */
[----:B------:R-:W-:-:S04]  /*0180*/  ISETP.NE.U32.AND P0, PT, R2, RZ, PT ;  /* 0x000000ff0200720c */ /* 0x000fc80003f05070 */
[----:B------:R-:W-:-:S13]  /*0190*/  ISETP.NE.AND.EX P0, PT, RZ, RZ, PT, P0 ;  /* 0x000000ffff00720c */ /* 0x000fda0003f05300 */
[----:B------:R-:W-:Y:S05]  /*01a0*/  @!P0 BRA `(.L_x_3) ;  /* 0x0000000c00088947 */ /* 0x000fea0003800000 */
[----:B------:R-:W0:Y:S01]  /*01b0*/  LDC.64 R8, c[0x4][RZ] ;  /* 0x01000000ff087b82 */ /* 0x000e220000000a00 */
[----:B------:R-:W-:Y:S02]  /*01c0*/  IMAD.MOV.U32 R14, RZ, RZ, RZ ;  /* 0x000000ffff0e7224 */ /* 0x000fe400078e00ff */
[----:B0-----:R-:W-:-:S07]  /*01d0*/  IMAD.WIDE.U32 R8, R12, 0xc80, R8 ;  /* 0x00000c800c087825 */ /* 0x001fce00078e0008 */
.L_x_6:
[----:B0-----:R-:W-:Y:S01]  /*01e0*/  IMAD.MOV.U32 R15, RZ, RZ, RZ ;  /* 0x000000ffff0f7224 */ /* 0x001fe200078e00ff */
[----:B------:R-:W-:Y:S01]  /*01f0*/  CS2R R2, SRZ ;  /* 0x0000000000027805 */ /* 0x000fe2000001ff00 */
[----:B------:R-:W-:Y:S01]  /*0200*/  IMAD.MOV.U32 R17, RZ, RZ, RZ ;  /* 0x000000ffff117224 */ /* 0x000fe200078e00ff */
[----:B------:R-:W-:-:S07]  /*0210*/  CS2R R4, SRZ ;  /* 0x0000000000047805 */ /* 0x000fce000001ff00 */
.L_x_5:
[----:B------:R-:W-:-:S05]  /*0220*/  IMAD.WIDE.U32 R10, R17, 0x4, R6 ;  /* 0x00000004110a7825 */ /* 0x000fca00078e0006 */
[----:B------:R0:W5:Y:S01]  /*0230*/  LDG.E R16, desc[UR4][R10.64+0x4] ;  /* 0x000004040a107981 */ /* 0x000162000c1e1900 */
[----:B------:R-:W-:-:S07]  /*0240*/  IMAD.MOV.U32 R19, RZ, RZ, RZ ;  /* 0x000000ffff137224 */ /* 0x000fce00078e00ff */
.L_x_4:
[----:B-----5:R-:W-:Y:S01]  /*0250*/  SHF.R.U32.HI R24, RZ, R19, R16 ;  /* 0x00000013ff187219 */ /* 0x020fe20000011610 */
[----:B0-----:R-:W-:-:S03]  /*0260*/  IMAD.SHL.U32 R10, R17, 0x20, RZ ;  /* 0x00000020110a7824 */ /* 0x001fc600078e00ff */
[----:B------:R-:W-:Y:S01]  /*0270*/  LOP3.LUT R11, R24, 0x1, RZ, 0xc0, !PT ;  /* 0x00000001180b7812 */ /* 0x000fe200078ec0ff */
[----:B------:R-:W-:-:S03]  /*0280*/  IMAD.IADD R10, R10, 0x1, R19 ;  /* 0x000000010a0a7824 */ /* 0x000fc600078e0213 */
[----:B------:R-:W-:Y:S01]  /*0290*/  ISETP.NE.U32.AND P0, PT, R11, 0x1, PT ;  /* 0x000000010b00780c */ /* 0x000fe20003f05070 */
[----:B------:R-:W-:-:S03]  /*02a0*/  IMAD R11, R10, 0x5, RZ ;  /* 0x000000050a0b7824 */ /* 0x000fc600078e02ff */
[----:B------:R-:W-:Y:S01]  /*02b0*/  R2P PR, R24, 0x7e ;  /* 0x0000007e18007804 */ /* 0x000fe20000000000 */
[----:B------:R-:W-:-:S08]  /*02c0*/  IMAD.WIDE.U32 R10, R11, 0x4, R8 ;  /* 0x000000040b0a7825 */ /* 0x000fd000078e0008 */
[----:B------:R-:W2:Y:S04]  /*02d0*/  @!P0 LDG.E R18, desc[UR4][R10.64] ;  /* 0x000000040a128981 */ /* 0x000ea8000c1e1900 */
[----:B------:R-:W3:Y:S04]  /*02e0*/  @!P0 LDG.E R20, desc[UR4][R10.64+0x10] ;  /* 0x000010040a148981 */ /* 0x000ee8000c1e1900 */
[----:B------:R-:W4:Y:S04]  /*02f0*/  @P1 LDG.E R22, desc[UR4][R10.64+0x14] ;  /* 0x000014040a161981 */ /* 0x000f28000c1e1900 */
[----:B------:R-:W4:Y:S04]  /*0300*/  @P2 LDG.E R26, desc[UR4][R10.64+0x28] ;  /* 0x000028040a1a2981 */ /* 0x000f28000c1e1900 */
[----:B------:R-:W4:Y:S04]  /*0310*/  @!P0 LDG.E R21, desc[UR4][R10.64+0x4] ;  /* 0x000004040a158981 */ /* 0x000f28000c1e1900 */
[----:B------:R-:W4:Y:S04]  /*0320*/  @!P0 LDG.E R23, desc[UR4][R10.64+0xc] ;  /* 0x00000c040a178981 */ /* 0x000f28000c1e1900 */
[----:B------:R-:W4:Y:S04]  /*0330*/  @P1 LDG.E R25, desc[UR4][R10.64+0x18] ;  /* 0x000018040a191981 */ /* 0x000f28000c1e1900 */
[----:B------:R-:W4:Y:S04]  /*0340*/  @P3 LDG.E R28, desc[UR4][R10.64+0x3c] ;  /* 0x00003c040a1c3981 */ /* 0x000f28000c1e1900 */
[----:B------:R-:W4:Y:S01]  /*0350*/  @P6 LDG.E R27, desc[UR4][R10.64+0x7c] ;  /* 0x00007c040a1b6981 */ /* 0x000f22000c1e1900 */
[----:B--2---:R-:W-:-:S03]  /*0360*/  @!P0 LOP3.LUT R15, R15, R18, RZ, 0x3c, !PT ;  /* 0x000000120f0f8212 */ /* 0x004fc600078e3cff */
[----:B------:R-:W2:Y:S01]  /*0370*/  @!P0 LDG.E R18, desc[UR4][R10.64+0x8] ;  /* 0x000008040a128981 */ /* 0x000ea2000c1e1900 */
[----:B---3--:R-:W-:-:S03]  /*0380*/  @!P0 LOP3.LUT R3, R3, R20, RZ, 0x3c, !PT ;  /* 0x0000001403038212 */ /* 0x008fc600078e3cff */
[----:B------:R-:W3:Y:S01]  /*0390*/  @P1 LDG.E R20, desc[UR4][R10.64+0x24] ;  /* 0x000024040a141981 */ /* 0x000ee2000c1e1900 */
[----:B----4-:R-:W-:-:S03]  /*03a0*/  @P1 LOP3.LUT R15, R15, R22, RZ, 0x3c, !PT ;  /* 0x000000160f0f1212 */ /* 0x010fc600078e3cff */
[----:B------:R-:W4:Y:S01]  /*03b0*/  @P2 LDG.E R22, desc[UR4][R10.64+0x38] ;  /* 0x000038040a162981 */ /* 0x000f22000c1e1900 */
[----:B------:R-:W-:-:S03]  /*03c0*/  @P2 LOP3.LUT R15, R15, R26, RZ, 0x3c, !PT ;  /* 0x0000001a0f0f2212 */ /* 0x000fc600078e3cff */
[----:B------:R-:W4:Y:S01]  /*03d0*/  @P4 LDG.E R26, desc[UR4][R10.64+0x50] ;  /* 0x000050040a1a4981 */ /* 0x000f22000c1e1900 */
[----:B------:R-:W-:-:S03]  /*03e0*/  @!P0 LOP3.LUT R4, R4, R21, RZ, 0x3c, !PT ;  /* 0x0000001504048212 */ /* 0x000fc600078e3cff */
[----:B------:R-:W4:Y:S01]  /*03f0*/  @P1 LDG.E R21, desc[UR4][R10.64+0x20] ;  /* 0x000020040a151981 */ /* 0x000f22000c1e1900 */
[----:B------:R-:W-:-:S03]  /*0400*/  @!P0 LOP3.LUT R2, R2, R23, RZ, 0x3c, !PT ;  /* 0x0000001702028212 */ /* 0x000fc600078e3cff */
[----:B------:R-:W4:Y:S01]  /*0410*/  @P2 LDG.E R23, desc[UR4][R10.64+0x2c] ;  /* 0x00002c040a172981 */ /* 0x000f22000c1e1900 */
[----:B------:R-:W-:-:S03]  /*0420*/  @P1 LOP3.LUT R4, R4, R25, RZ, 0x3c, !PT ;  /* 0x0000001904041212 */ /* 0x000fc600078e3cff */
[----:B------:R-:W4:Y:S01]  /*0430*/  @P2 LDG.E R25, desc[UR4][R10.64+0x34] ;  /* 0x000034040a192981 */ /* 0x000f22000c1e1900 */
[----:B--2---:R-:W-:-:S03]  /*0440*/  @!P0 LOP3.LUT R5, R5, R18, RZ, 0x3c, !PT ;  /* 0x0000001205058212 */ /* 0x004fc600078e3cff */
[----:B------:R-:W2:Y:S01]  /*0450*/  @P1 LDG.E R18, desc[UR4][R10.64+0x1c] ;  /* 0x00001c040a121981 */ /* 0x000ea2000c1e1900 */
[----:B---3--:R-:W-:-:S03]  /*0460*/  @P1 LOP3.LUT R3, R3, R20, RZ, 0x3c, !PT ;  /* 0x0000001403031212 */ /* 0x008fc600078e3cff */
[----:B------:R-:W3:Y:S01]  /*0470*/  @P2 LDG.E R20, desc[UR4][R10.64+0x30] ;  /* 0x000030040a142981 */ /* 0x000ee2000c1e1900 */
[----:B----4-:R-:W-:-:S03]  /*0480*/  @P2 LOP3.LUT R3, R3, R22, RZ, 0x3c, !PT ;  /* 0x0000001603032212 */ /* 0x010fc600078e3cff */
[----:B------:R-:W4:Y:S01]  /*0490*/  @P3 LDG.E R22, desc[UR4][R10.64+0x4c] ;  /* 0x00004c040a163981 */ /* 0x000f22000c1e1900 */
[----:B------:R-:W-:-:S04]  /*04a0*/  @P3 LOP3.LUT R15, R15, R28, RZ, 0x3c, !PT ;  /* 0x0000001c0f0f3212 */ /* 0x000fc800078e3cff */
[----:B------:R-:W-:Y:S02]  /*04b0*/  @P4 LOP3.LUT R15, R15, R26, RZ, 0x3c, !PT ;  /* 0x0000001a0f0f4212 */ /* 0x000fe400078e3cff */
[----:B------:R-:W-:Y:S01]  /*04c0*/  @P1 LOP3.LUT R2, R2, R21, RZ, 0x3c, !PT ;  /* 0x0000001502021212 */ /* 0x000fe200078e3cff */
[----:B------:R-:W4:Y:S04]  /*04d0*/  @P5 LDG.E R26, desc[UR4][R10.64+0x64] ;  /* 0x000064040a1a5981 */ /* 0x000f28000c1e1900 */
[----:B------:R-:W4:Y:S01]  /*04e0*/  @P3 LDG.E R21, desc[UR4][R10.64+0x40] ;  /* 0x000040040a153981 */ /* 0x000f22000c1e1900 */
[----:B------:R-:W-:Y:S02]  /*04f0*/  @P2 LOP3.LUT R4, R4, R23, RZ, 0x3c, !PT ;  /* 0x0000001704042212 */ /* 0x000fe400078e3cff */
[----:B------:R-:W-:Y:S01]  /*0500*/  @P2 LOP3.LUT R2, R2, R25, RZ, 0x3c, !PT ;  /* 0x0000001902022212 */ /* 0x000fe200078e3cff */
[----:B------:R-:W4:Y:S04]  /*0510*/  @P3 LDG.E R23, desc[UR4][R10.64+0x48] ;  /* 0x000048040a173981 */ /* 0x000f28000c1e1900 */
[----:B------:R-:W4:Y:S01]  /*0520*/  @P4 LDG.E R25, desc[UR4][R10.64+0x54] ;  /* 0x000054040a194981 */ /* 0x000f22000c1e1900 */
[----:B--2---:R-:W-:-:S03]  /*0530*/  @P1 LOP3.LUT R5, R5, R18, RZ, 0x3c, !PT ;  /* 0x0000001205051212 */ /* 0x004fc600078e3cff */
[----:B------:R-:W2:Y:S01]  /*0540*/  @P3 LDG.E R18, desc[UR4][R10.64+0x44] ;  /* 0x000044040a123981 */ /* 0x000ea2000c1e1900 */
[----:B---3--:R-:W-:-:S03]  /*0550*/  @P2 LOP3.LUT R5, R5, R20, RZ, 0x3c, !PT ;  /* 0x0000001405052212 */ /* 0x008fc600078e3cff */
[----:B------:R-:W3:Y:S01]  /*0560*/  @P4 LDG.E R20, desc[UR4][R10.64+0x58] ;  /* 0x000058040a144981 */ /* 0x000ee2000c1e1900 */
[----:B----4-:R-:W-:-:S03]  /*0570*/  @P3 LOP3.LUT R3, R3, R22, RZ, 0x3c, !PT ;  /* 0x0000001603033212 */ /* 0x010fc600078e3cff */
[----:B------:R-:W4:Y:S01]  /*0580*/  @P4 LDG.E R22, desc[UR4][R10.64+0x60] ;  /* 0x000060040a164981 */ /* 0x000f22000c1e1900 */
[----:B------:R-:W-:Y:S02]  /*0590*/  LOP3.LUT P0, RZ, R24, 0x80, RZ, 0xc0, !PT ;  /* 0x0000008018ff7812 */ /* 0x000fe4000780c0ff */
[----:B------:R-:W-:Y:S02]  /*05a0*/  @P5 LOP3.LUT R15, R15, R26, RZ, 0x3c, !PT ;  /* 0x0000001a0f0f5212 */ /* 0x000fe400078e3cff */
[----:B------:R-:W4:Y:S01]  /*05b0*/  @P6 LDG.E R26, desc[UR4][R10.64+0x78] ;  /* 0x000078040a1a6981 */ /* 0x000f22000c1e1900 */
[----:B------:R-:W-:-:S03]  /*05c0*/  @P3 LOP3.LUT R4, R4, R21, RZ, 0x3c, !PT ;  /* 0x0000001504043212 */ /* 0x000fc600078e3cff */
[----:B------:R-:W4:Y:S01]  /*05d0*/  @P4 LDG.E R21, desc[UR4][R10.64+0x5c] ;  /* 0x00005c040a154981 */ /* 0x000f22000c1e1900 */
[----:B------:R-:W-:-:S03]  /*05e0*/  @P3 LOP3.LUT R2, R2, R23, RZ, 0x3c, !PT ;  /* 0x0000001702023212 */ /* 0x000fc600078e3cff */
[----:B------:R-:W4:Y:S01]  /*05f0*/  @P5 LDG.E R23, desc[UR4][R10.64+0x68] ;  /* 0x000068040a175981 */ /* 0x000f22000c1e1900 */
[----:B------:R-:W-:-:S03]  /*0600*/  @P4 LOP3.LUT R4, R4, R25, RZ, 0x3c, !PT ;  /* 0x0000001904044212 */ /* 0x000fc600078e3cff */
[----:B------:R-:W4:Y:S01]  /*0610*/  @P5 LDG.E R25, desc[UR4][R10.64+0x70] ;  /* 0x000070040a195981 */ /* 0x000f22000c1e1900 */
[----:B--2---:R-:W-:-:S03]  /*0620*/  @P3 LOP3.LUT R5, R5, R18, RZ, 0x3c, !PT ;  /* 0x0000001205053212 */ /* 0x004fc600078e3cff */
[----:B------:R-:W2:Y:S01]  /*0630*/  @P5 LDG.E R18, desc[UR4][R10.64+0x6c] ;  /* 0x00006c040a125981 */ /* 0x000ea2000c1e1900 */
[----:B---3--:R-:W-:-:S03]  /*0640*/  @P4 LOP3.LUT R5, R5, R20, RZ, 0x3c, !PT ;  /* 0x0000001405054212 */ /* 0x008fc600078e3cff */
[----:B------:R-:W3:Y:S01]  /*0650*/  @P5 LDG.E R20, desc[UR4][R10.64+0x74] ;  /* 0x000074040a145981 */ /* 0x000ee2000c1e1900 */
[----:B----4-:R-:W-:-:S03]  /*0660*/  @P4 LOP3.LUT R3, R3, R22, RZ, 0x3c, !PT ;  /* 0x0000001603034212 */ /* 0x010fc600078e3cff */
[----:B------:R-:W4:Y:S01]  /*0670*/  @P0 LDG.E R22, desc[UR4][R10.64+0x8c] ;  /* 0x00008c040a160981 */ /* 0x000f22000c1e1900 */
[----:B------:R-:W-:-:S03]  /*0680*/  @P6 LOP3.LUT R15, R15, R26, RZ, 0x3c, !PT ;  /* 0x0000001a0f0f6212 */ /* 0x000fc600078e3cff */
        /* <DEDUP_REMOVED lines=13> */
[----:B------:R-:W-:Y:S02]  /*0760*/  @P6 LOP3.LUT R4, R4, R27, RZ, 0x3c, !PT ;  /* 0x0000001b04046212 */ /* 0x000fe400078e3cff */
[----:B------:R-:W-:Y:S02]  /*0770*/  @P6 LOP3.LUT R2, R2, R21, RZ, 0x3c, !PT ;  /* 0x0000001502026212 */ /* 0x000fe400078e3cff */
[----:B------:R-:W-:Y:S02]  /*0780*/  @P0 LOP3.LUT R4, R4, R23, RZ, 0x3c, !PT ;  /* 0x0000001704040212 */ /* 0x000fe400078e3cff */
[----:B------:R-:W-:Y:S02]  /*0790*/  @P0 LOP3.LUT R2, R2, R25, RZ, 0x3c, !PT ;  /* 0x0000001902020212 */ /* 0x000fe400078e3cff */
[----:B--2---:R-:W-:Y:S02]  /*07a0*/  @P6 LOP3.LUT R5, R5, R18, RZ, 0x3c, !PT ;  /* 0x0000001205056212 */ /* 0x004fe400078e3cff */
[----:B---3--:R-:W-:-:S02]  /*07b0*/  @P6 LOP3.LUT R3, R3, R20, RZ, 0x3c, !PT ;  /* 0x0000001403036212 */ /* 0x008fc400078e3cff */
[----:B----4-:R-:W-:Y:S02]  /*07c0*/  @P0 LOP3.LUT R5, R5, R22, RZ, 0x3c, !PT ;  /* 0x0000001605050212 */ /* 0x010fe400078e3cff */
[----:B------:R-:W-:Y:S02]  /*07d0*/  @P0 LOP3.LUT R3, R3, R26, RZ, 0x3c, !PT ;  /* 0x0000001a03030212 */ /* 0x000fe400078e3cff */
[----:B------:R-:W-:-:S13]  /*07e0*/  R2P PR, R24.B1, 0x7f ;  /* 0x0000007f18007804 */ /* 0x000fda0000001000 */
[----:B------:R-:W2:Y:S04]  /*07f0*/  @P0 LDG.E R18, desc[UR4][R10.64+0xa0] ;  /* 0x0000a0040a120981 */ /* 0x000ea8000c1e1900 */
[----:B------:R-:W3:Y:S04]  /*0800*/  @P1 LDG.E R22, desc[UR4][R10.64+0xb4] ;  /* 0x0000b4040a161981 */ /* 0x000ee8000c1e1900 */
[----:B------:R-:W4:Y:S04]  /*0810*/  @P2 LDG.E R26, desc[UR4][R10.64+0xc8] ;  /* 0x0000c8040a1a2981 */ /* 0x000f28000c1e1900 */
[----:B------:R-:W4:Y:S04]  /*0820*/  @P3 LDG.E R28, desc[UR4][R10.64+0xdc] ;  /* 0x0000dc040a1c3981 */ /* 0x000f28000c1e1900 */
[----:B------:R-:W4:Y:S04]  /*0830*/  @P0 LDG.E R23, desc[UR4][R10.64+0xa4] ;  /* 0x0000a4040a170981 */ /* 0x000f28000c1e1900 */
[----:B------:R-:W4:Y:S04]  /*0840*/  @P0 LDG.E R20, desc[UR4][R10.64+0xa8] ;  /* 0x0000a8040a140981 */ /* 0x000f28000c1e1900 */
[----:B------:R-:W4:Y:S04]  /*0850*/  @P4 LDG.E R25, desc[UR4][R10.64+0xf0] ;  /* 0x0000f0040a194981 */ /* 0x000f28000c1e1900 */
        /* <DEDUP_REMOVED lines=21> */
[----:B------:R-:W-:Y:S02]  /*09b0*/  LOP3.LUT P0, RZ, R24, 0x8000, RZ, 0xc0, !PT ;  /* 0x0000800018ff7812 */ /* 0x000fe4000780c0ff */
[----:B----4-:R-:W-:Y:S01]  /*09c0*/  @P5 LOP3.LUT R15, R15, R26, RZ, 0x3c, !PT ;  /* 0x0000001a0f0f5212 */ /* 0x010fe200078e3cff */
[----:B------:R-:W4:Y:S04]  /*09d0*/  @P3 LDG.E R24, desc[UR4][R10.64+0xe4] ;  /* 0x0000e4040a183981 */ /* 0x000f28000c1e1900 */
[----:B------:R-:W2:Y:S01]  /*09e0*/  @P6 LDG.E R26, desc[UR4][R10.64+0x118] ;  /* 0x000118040a1a6981 */ /* 0x000ea2000c1e1900 */
        /* <DEDUP_REMOVED lines=8> */
[----:B---3--:R-:W-:-:S03]  /*0a70*/  @P2 LOP3.LUT R3, R3, R22, RZ, 0x3c, !PT ;  /* 0x0000001603032212 */ /* 0x008fc600078e3cff */
[----:B------:R-:W3:Y:S01]  /*0a80*/  @P4 LDG.E R22, desc[UR4][R10.64+0x100] ;  /* 0x000100040a164981 */ /* 0x000ee2000c1e1900 */
[----:B--2---:R-:W-:-:S03]  /*0a90*/  @P6 LOP3.LUT R15, R15, R26, RZ, 0x3c, !PT ;  /* 0x0000001a0f0f6212 */ /* 0x004fc600078e3cff */
[----:B------:R-:W2:Y:S01]  /*0aa0*/  @P0 LDG.E R26, desc[UR4][R10.64+0x12c] ;  /* 0x00012c040a1a0981 */ /* 0x000ea2000c1e1900 */
[----:B----4-:R-:W-:-:S03]  /*0ab0*/  @P2 LOP3.LUT R2, R2, R23, RZ, 0x3c, !PT ;  /* 0x0000001702022212 */ /* 0x010fc600078e3cff */
[----:B------:R-:W4:Y:S01]  /*0ac0*/  @P4 LDG.E R23, desc[UR4][R10.64+0xfc] ;  /* 0x0000fc040a174981 */ /* 0x000f22000c1e1900 */
[----:B------:R-:W-:-:S03]  /*0ad0*/  @P2 LOP3.LUT R5, R5, R20, RZ, 0x3c, !PT ;  /* 0x0000001405052212 */ /* 0x000fc600078e3cff */
[----:B------:R-:W4:Y:S01]  /*0ae0*/  @P4 LDG.E R20, desc[UR4][R10.64+0xf8] ;  /* 0x0000f8040a144981 */ /* 0x000f22000c1e1900 */
[----:B------:R-:W-:Y:S02]  /*0af0*/  @P3 LOP3.LUT R2, R2, R27, RZ, 0x3c, !PT ;  /* 0x0000001b02023212 */ /* 0x000fe400078e3cff */
[----:B------:R-:W-:Y:S01]  /*0b00*/  @P3 LOP3.LUT R4, R4, R25, RZ, 0x3c, !PT ;  /* 0x0000001904043212 */ /* 0x000fe200078e3cff */
[----:B------:R-:W4:Y:S01]  /*0b10*/  @P5 LDG.E R27, desc[UR4][R10.64+0x110] ;  /* 0x000110040a1b5981 */ /* 0x000f22000c1e1900 */
[----:B------:R-:W-:-:S03]  /*0b20*/  @P3 LOP3.LUT R5, R5, R24, RZ, 0x3c, !PT ;  /* 0x0000001805053212 */ /* 0x000fc600078e3cff */
[----:B------:R-:W4:Y:S04]  /*0b30*/  @P5 LDG.E R25, desc[UR4][R10.64+0x108] ;  /* 0x000108040a195981 */ /* 0x000f28000c1e1900 */
        /* <DEDUP_REMOVED lines=19> */
[----:B------:R-:W-:-:S05]  /*0c70*/  VIADD R19, R19, 0x10 ;  /* 0x0000001013137836 */ /* 0x000fca0000000000 */
[----:B------:R-:W-:Y:S02]  /*0c80*/  ISETP.NE.AND P1, PT, R19, 0x20, PT ;  /* 0x000000201300780c */ /* 0x000fe40003f25270 */
[----:B------:R-:W-:Y:S02]  /*0c90*/  @P5 LOP3.LUT R3, R3, R18, RZ, 0x3c, !PT ;  /* 0x0000001203035212 */ /* 0x000fe400078e3cff */
[----:B------:R-:W-:Y:S02]  /*0ca0*/  @P6 LOP3.LUT R4, R4, R21, RZ, 0x3c, !PT ;  /* 0x0000001504046212 */ /* 0x000fe400078e3cff */
[----:B---3--:R-:W-:-:S04]  /*0cb0*/  @P6 LOP3.LUT R3, R3, R22, RZ, 0x3c, !PT ;  /* 0x0000001603036212 */ /* 0x008fc800078e3cff */
[----:B--2---:R-:W-:Y:S02]  /*0cc0*/  @P0 LOP3.LUT R3, R3, R26, RZ, 0x3c, !PT ;  /* 0x0000001a03030212 */ /* 0x004fe400078e3cff */
[----:B----4-:R-:W-:Y:S02]  /*0cd0*/  @P6 LOP3.LUT R2, R2, R23, RZ, 0x3c, !PT ;  /* 0x0000001702026212 */ /* 0x010fe400078e3cff */
[----:B------:R-:W-:Y:S02]  /*0ce0*/  @P6 LOP3.LUT R5, R5, R20, RZ, 0x3c, !PT ;  /* 0x0000001405056212 */ /* 0x000fe400078e3cff */
[----:B------:R-:W-:Y:S02]  /*0cf0*/  @P0 LOP3.LUT R2, R2, R27, RZ, 0x3c, !PT ;  /* 0x0000001b02020212 */ /* 0x000fe400078e3cff */
[----:B------:R-:W-:Y:S02]  /*0d00*/  @P0 LOP3.LUT R4, R4, R25, RZ, 0x3c, !PT ;  /* 0x0000001904040212 */ /* 0x000fe400078e3cff */
[----:B------:R-:W-:Y:S01]  /*0d10*/  @P0 LOP3.LUT R5, R5, R24, RZ, 0x3c, !PT ;  /* 0x0000001805050212 */ /* 0x000fe200078e3cff */
[----:B------:R-:W-:Y:S06]  /*0d20*/  @P1 BRA `(.L_x_4) ;  /* 0xfffffff400481947 */ /* 0x000fec000383ffff */
[----:B------:R-:W-:-:S05]  /*0d30*/  VIADD R17, R17, 0x1 ;  /* 0x0000000111117836 */ /* 0x000fca0000000000 */
[----:B------:R-:W-:-:S13]  /*0d40*/  ISETP.NE.AND P0, PT, R17, 0x5, PT ;  /* 0x000000051100780c */ /* 0x000fda0003f05270 */
[----:B------:R-:W-:Y:S05]  /*0d50*/  @P0 BRA `(.L_x_5) ;  /* 0xfffffff400300947 */ /* 0x000fea000383ffff */
[----:B------:R0:W-:Y:S01]  /*0d60*/  STG.E.64 desc[UR4][R6.64+0x8], R4 ;  /* 0x0000080406007986 */ /* 0x0001e2000c101b04 */
[----:B------:R-:W-:Y:S01]  /*0d70*/  VIADD R14, R14, 0x1 ;  /* 0x000000010e0e7836 */ /* 0x000fe20000000000 */
[----:B------:R-:W-:Y:S02]  /*0d80*/  LOP3.LUT R11, R13, 0x3, RZ, 0xc0, !PT ;  /* 0x000000030d0b7812 */ /* 0x000fe400078ec0ff */
[----:B------:R0:W-:Y:S02]  /*0d90*/  STG.E.64 desc[UR4][R6.64+0x10], R2 ;  /* 0x0000100206007986 */ /* 0x0001e4000c101b04 */
[----:B------:R-:W-:Y:S02]  /*0da0*/  ISETP.GE.U32.AND P0, PT, R14, R11, PT ;  /* 0x0000000b0e00720c */ /* 0x000fe40003f06070 */
[----:B------:R0:W-:Y:S11]  /*0db0*/  STG.E desc[UR4][R6.64+0x4], R15 ;  /* 0x0000040f06007986 */ /* 0x0001f6000c101904 */
[----:B------:R-:W-:Y:S05]  /*0dc0*/  @!P0 BRA `(.L_x_6) ;  /* 0xfffffff400048947 */ /* 0x000fea000383ffff */
.L_x_3:
[----:B------:R-:W-:Y:S05]  /*0dd0*/  BSYNC.RECONVERGENT B1 ;  /* 0x0000000000017941 */ /* 0x000fea0003800200 */
.L_x_2:
[C---:B------:R-:W-:Y:S01]  /*0de0*/  ISETP.GT.U32.AND P0, PT, R13.reuse, 0x3, PT ;  /* 0x000000030d00780c */ /* 0x040fe20003f04070 */
[----:B------:R-:W-:Y:S01]  /*0df0*/  VIADD R12, R12, 0x1 ;  /* 0x000000010c0c7836 */ /* 0x000fe20000000000 */
[--C-:B------:R-:W-:Y:S02]  /*0e00*/  SHF.R.U64 R13, R13, 0x2, R0.reuse ;  /* 0x000000020d0d7819 */ /* 0x100fe40000001200 */
[----:B------:R-:W-:Y:S02]  /*0e10*/  ISETP.GT.U32.AND.EX P0, PT, R0, RZ, PT, P0 ;  /* 0x000000ff0000720c */ /* 0x000fe40003f04100 */
[----:B------:R-:W-:-:S11]  /*0e20*/  SHF.R.U32.HI R0, RZ, 0x2, R0 ;  /* 0x00000002ff007819 */ /* 0x000fd60000011600 */
[----:B------:R-:W-:Y:S05]  /*0e30*/  @P0 BRA `(.L_x_7) ;  /* 0xfffffff000c80947 */ /* 0x000fea000383ffff */
.L_x_1:
[----:B------:R-:W-:Y:S05]  /*0e40*/  BSYNC.RECONVERGENT B0 ;  /* 0x0000000000007941 */ /* 0x000fea0003800200 */
.L_x_0:
[----:B------:R-:W-:Y:S04]  /*0e50*/  STG.E.64 desc[UR4][R6.64+0x18], RZ ;  /* 0x000018ff06007986 */ /* 0x000fe8000c101b04 */
[----:B------:R-:W-:Y:S04]  /*0e60*/  STG.E desc[UR4][R6.64+0x20], RZ ;  /* 0x000020ff06007986 */ /* 0x000fe8000c101904 */
[----:B------:R-:W-:Y:S01]  /*0e70*/  STG.E.64 desc[UR4][R6.64+0x28], RZ ;  /* 0x000028ff06007986 */ /* 0x000fe2000c101b04 */
[----:B------:R-:W-:Y:S05]  /*0e80*/  EXIT ;  /* 0x000000000000794d */ /* 0x000fea0003800000 */
.L_x_8:
[----:B------:R-:W-:-:S00]  /*0e90*/  BRA `(.L_x_8) ;  /* 0xfffffffc00fc7947 */ /* 0x000fc0000383ffff */
[----:B------:R-:W-:-:S00]  /*0ea0*/  NOP ;  /* 0x0000000000007918 */ /* 0x000fc00000000000 */
        /* <DEDUP_REMOVED lines=13> */
.L_x_16:


//--------------------- .text._Z11eliteKernelP9Individuo --------------------------
	.section	.text._Z11eliteKernelP9Individuo,"ax",@progbits
	.align	128
        .global         _Z11eliteKernelP9Individuo
        .type           _Z11eliteKernelP9Individuo,@function
        .size           _Z11eliteKernelP9Individuo,(.L_x_17 - _Z11eliteKernelP9Individuo)
        .other          _Z11eliteKernelP9Individuo,@"STO_CUDA_ENTRY STV_DEFAULT"
_Z11eliteKernelP9Individuo:
.text._Z11eliteKernelP9Individuo:
[----:B------:R-:W0:Y:S01]  /*0000*/  LDC R1, c[0x0][0x37c] ;  /* 0x0000df00ff017b82 */ /* 0x000e220000000800 */
[----:B------:R-:W1:Y:S01]  /*0010*/  S2R R3, SR_TID.X ;  /* 0x0000000000037919 */ /* 0x000e620000002100 */
[----:B------:R-:W2:Y:S06]  /*0020*/  LDCU UR5, c[0x0][0x2fc] ;  /* 0x00005f80ff0577ac */ /* 0x000eac0008000800 */
[----:B------:R-:W1:Y:S01]  /*0030*/  S2UR UR6, SR_CTAID.X ;  /* 0x00000000000679c3 */ /* 0x000e620000002500 */
[----:B------:R-:W-:Y:S01]  /*0040*/  MOV R2, 0x60 ;  /* 0x0000006000027802 */ /* 0x000fe20000000f00 */
[----:B0-----:R-:W-:Y:S01]  /*0050*/  VIADD R1, R1, 0xfffffff8 ;  /* 0xfffffff801017836 */ /* 0x001fe20000000000 */
[----:B------:R-:W0:Y:S05]  /*0060*/  LDCU UR4, c[0x0][0x2f8] ;  /* 0x00005f00ff0477ac */ /* 0x000e2a0008000800 */
[----:B------:R-:W1:Y:S01]  /*0070*/  LDC R0, c[0x0][0x360] ;  /* 0x0000d800ff007b82 */ /* 0x000e620000000800 */
[----:B0-----:R-:W-:-:S05]  /*0080*/  IADD3 R6, P0, PT, R1, UR4, RZ ;  /* 0x0000000401067c10 */ /* 0x001fca000ff1e0ff */
[----:B--2---:R-:W-:Y:S02]  /*0090*/  IMAD.X R7, RZ, RZ, UR5, P0 ;  /* 0x00000005ff077e24 */ /* 0x004fe400080e06ff */
[----:B-1----:R-:W-:Y:S01]  /*00a0*/  IMAD R0, R0, UR6, R3 ;  /* 0x0000000600007c24 */ /* 0x002fe2000f8e0203 */
[----:B------:R-:W0:Y:S01]  /*00b0*/  LDCU.64 UR6, c[0x4][0x58] ;  /* 0x01000b00ff0677ac */ /* 0x000e220008000a00 */
[----:B------:R-:W1:Y:S03]  /*00c0*/  LDC.64 R2, c[0x4][R2] ;  /* 0x0100000002027b82 */ /* 0x000e660000000a00 */
[----:B------:R2:W-:Y:S01]  /*00d0*/  STL [R1], R0 ;  /* 0x0000000001007387 */ /* 0x0005e20000100800 */
[----:B0-----:R-:W-:Y:S01]  /*00e0*/  IMAD.U32 R4, RZ, RZ, UR6 ;  /* 0x00000006ff047e24 */ /* 0x001fe2000f8e00ff */
[----:B--2---:R-:W-:-:S07]  /*00f0*/  MOV R5, UR7 ;  /* 0x0000000700057c02 */ /* 0x004fce0008000f00 */
[----:B------:R-:W-:-:S07]  /*0100*/  LEPC R20, `(.L_x_9) ;  /* 0x000000001014794e */ /* 0x000fce0000000000 */
[----:B-1----:R-:W-:Y:S05]  /*0110*/  CALL.ABS.NOINC R2 ;  /* 0x0000000002007343 */ /* 0x002fea0003c00000 */
.L_x_9:
[----:B------:R-:W-:Y:S05]  /*0120*/  EXIT ;  /* 0x000000000000794d */ /* 0x000fea0003800000 */
.L_x_10:
        /* <DEDUP_REMOVED lines=13> */
.L_x_17:


//--------------------- .text._Z20crossSelectionKernelP9Individuo --------------------------
	.section	.text._Z20crossSelectionKernelP9Individuo,"ax",@progbits
	.align	128
        .global         _Z20crossSelectionKernelP9Individuo
        .type           _Z20crossSelectionKernelP9Individuo,@function
        .size           _Z20crossSelectionKernelP9Individuo,(.L_x_18 - _Z20crossSelectionKernelP9Individuo)
        .other          _Z20crossSelectionKernelP9Individuo,@"STO_CUDA_ENTRY STV_DEFAULT"
_Z20crossSelectionKernelP9Individuo:
.text._Z20crossSelectionKernelP9Individuo:
[----:B------:R-:W0:Y:S01]  /*0000*/  LDC R1, c[0x0][0x37c] ;  /* 0x0000df00ff017b82 */ /* 0x000e220000000800 */
[----:B------:R-:W1:Y:S01]  /*0010*/  S2R R3, SR_TID.X ;  /* 0x0000000000037919 */ /* 0x000e620000002100 */
[----:B------:R-:W2:Y:S06]  /*0020*/  LDCU UR5, c[0x0][0x2fc] ;  /* 0x00005f80ff0577ac */ /* 0x000eac0008000800 */
[----:B------:R-:W1:Y:S01]  /*0030*/  S2UR UR4, SR_CTAID.X ;  /* 0x00000000000479c3 */ /* 0x000e620000002500 */
[----:B0-----:R-:W-:Y:S01]  /*0040*/  VIADD R1, R1, 0xfffffff0 ;  /* 0xfffffff001017836 */ /* 0x001fe20000000000 */
[----:B------:R-:W0:Y:S06]  /*0050*/  LDCU.64 UR36, c[0x0][0x358] ;  /* 0x00006b00ff2477ac */ /* 0x000e2c0008000a00 */
[----:B------:R-:W3:Y:S01]  /*0060*/  LDC.64 R16, c[0x0][0x380] ;  /* 0x0000e000ff107b82 */ /* 0x000ee20000000a00 */
[----:B------:R-:W-:Y:S01]  /*0070*/  MOV R2, 0x60 ;  /* 0x0000006000027802 */ /* 0x000fe20000000f00 */
[----:B------:R-:W4:Y:S06]  /*0080*/  LDCU.64 UR6, c[0x4][0x48] ;  /* 0x01000900ff0677ac */ /* 0x000f2c0008000a00 */
[----:B------:R-:W1:Y:S02]  /*0090*/  LDC R18, c[0x0][0x360] ;  /* 0x0000d800ff127b82 */ /* 0x000e640000000800 */
[----:B-1----:R-:W-:-:S04]  /*00a0*/  IMAD R18, R18, UR4, R3 ;  /* 0x0000000412127c24 */ /* 0x002fc8000f8e0203 */
[----:B---3--:R-:W-:-:S05]  /*00b0*/  IMAD.WIDE R16, R18, 0x58, R16 ;  /* 0x0000005812107825 */ /* 0x008fca00078e0210 */
[----:B0-----:R-:W3:Y:S01]  /*00c0*/  LDG.E.64 R8, desc[UR36][R16.64+0x50] ;  /* 0x0000502410087981 */ /* 0x001ee2000c1e1b00 */
[----:B------:R-:W0:Y:S01]  /*00d0*/  LDCU UR4, c[0x0][0x2f8] ;  /* 0x00005f00ff0477ac */ /* 0x000e220008000800 */
[----:B------:R1:W1:Y:S01]  /*00e0*/  LDC.64 R10, c[0x4][R2] ;  /* 0x01000000020a7b82 */ /* 0x0002620000000a00 */
[----:B----4-:R-:W-:Y:S01]  /*00f0*/  MOV R4, UR6 ;  /* 0x0000000600047c02 */ /* 0x010fe20008000f00 */
[----:B------:R4:W-:Y:S01]  /*0100*/  STL [R1], R18 ;  /* 0x0000001201007387 */ /* 0x0009e20000100800 */
[----:B------:R-:W-:Y:S01]  /*0110*/  IMAD.U32 R5, RZ, RZ, UR7 ;  /* 0x00000007ff057e24 */ /* 0x000fe2000f8e00ff */
[----:B0-----:R-:W-:-:S04]  /*0120*/  IADD3 R22, P0, PT, R1, UR4, RZ ;  /* 0x0000000401167c10 */ /* 0x001fc8000ff1e0ff */
[----:B------:R-:W-:Y:S01]  /*0130*/  MOV R6, R22 ;  /* 0x0000001600067202 */ /* 0x000fe20000000f00 */
[----:B--2---:R-:W-:-:S04]  /*0140*/  IMAD.X R19, RZ, RZ, UR5, P0 ;  /* 0x00000005ff137e24 */ /* 0x004fc800080e06ff */
[----:B------:R-:W-:Y:S01]  /*0150*/  IMAD.MOV.U32 R7, RZ, RZ, R19 ;  /* 0x000000ffff077224 */ /* 0x000fe200078e0013 */
[----:B-1-3--:R4:W-:Y:S06]  /*0160*/  STL.64 [R1+0x8], R8 ;  /* 0x0000080801007387 */ /* 0x00a9ec0000100a00 */
[----:B------:R-:W-:-:S07]  /*0170*/  LEPC R20, `(.L_x_11) ;  /* 0x000000001014794e */ /* 0x000fce0000000000 */
[----:B----4-:R-:W-:Y:S05]  /*0180*/  CALL.ABS.NOINC R10 ;  /* 0x000000000a007343 */ /* 0x010fea0003c00000 */
.L_x_11:
[----:B------:R-:W-:Y:S02]  /*0190*/  HFMA2 R8, -RZ, RZ, 0.8515625, 0.0002014636993408203125 ;  /* 0x3ad00a9aff087431 */ /* 0x000fe400000001ff */
[----:B------:R-:W-:Y:S01]  /*01a0*/  IMAD.MOV.U32 R9, RZ, RZ, 0x400921d3 ;  /* 0x400921d3ff097424 */ /* 0x000fe200078e00ff */
[----:B------:R0:W-:Y:S01]  /*01b0*/  STL [R1], R18 ;  /* 0x0000001201007387 */ /* 0x0001e20000100800 */
[----:B------:R-:W1:Y:S01]  /*01c0*/  LDC.64 R2, c[0x4][R2] ;  /* 0x0100000002027b82 */ /* 0x000e620000000a00 */
[----:B------:R-:W2:Y:S01]  /*01d0*/  LDCU.64 UR4, c[0x4][0x50] ;  /* 0x01000a00ff0477ac */ /* 0x000ea20008000a00 */
[----:B------:R-:W-:Y:S01]  /*01e0*/  MOV R6, R22 ;  /* 0x0000001600067202 */ /* 0x000fe20000000f00 */
[----:B------:R-:W-:Y:S01]  /*01f0*/  IMAD.MOV.U32 R7, RZ, RZ, R19 ;  /* 0x000000ffff077224 */ /* 0x000fe200078e0013 */
[----:B------:R0:W-:Y:S04]  /*0200*/  STG.E.64 desc[UR36][R16.64+0x50], R8 ;  /* 0x0000500810007986 */ /* 0x0001e8000c101b24 */
[----:B------:R0:W-:Y:S01]  /*0210*/  STL.64 [R1+0x8], R8 ;  /* 0x0000080801007387 */ /* 0x0001e20000100a00 */
[----:B--2---:R-:W-:Y:S01]  /*0220*/  MOV R4, UR4 ;  /* 0x0000000400047c02 */ /* 0x004fe20008000f00 */
[----:B0-----:R-:W-:-:S07]  /*0230*/  IMAD.U32 R5, RZ, RZ, UR5 ;  /* 0x00000005ff057e24 */ /* 0x001fce000f8e00ff */
[----:B------:R-:W-:-:S07]  /*0240*/  LEPC R20, `(.L_x_12) ;  /* 0x000000001014794e */ /* 0x000fce0000000000 */
[----:B-1----:R-:W-:Y:S05]  /*0250*/  CALL.ABS.NOINC R2 ;  /* 0x0000000002007343 */ /* 0x002fea0003c00000 */
.L_x_12:
[----:B------:R-:W-:Y:S05]  /*0260*/  EXIT ;  /* 0x000000000000794d */ /* 0x000fea0003800000 */
.L_x_13:
        /* <DEDUP_REMOVED lines=9> */
.L_x_18:


//--------------------- .text._Z25tournamentSelectionKernelP9IndividuoS0_P17curandStateXORWOW --------------------------
	.section	.text._Z25tournamentSelectionKernelP9IndividuoS0_P17curandStateXORWOW,"ax",@progbits
	.align	128
        .global         _Z25tournamentSelectionKernelP9IndividuoS0_P17curandStateXORWOW
        .type           _Z25tournamentSelectionKernelP9IndividuoS0_P17curandStateXORWOW,@function
        .size           _Z25tournamentSelectionKernelP9IndividuoS0_P17curandStateXORWOW,(.L_x_19 - _Z25tournamentSelectionKernelP9IndividuoS0_P17curandStateXORWOW)
        .other          _Z25tournamentSelectionKernelP9IndividuoS0_P17curandStateXORWOW,@"STO_CUDA_ENTRY STV_DEFAULT"
_Z25tournamentSelectionKernelP9IndividuoS0_P17curandStateXORWOW:
.text._Z25tournamentSelectionKernelP9IndividuoS0_P17curandStateXORWOW:
[----:B------:R-:W0:Y:S01]  /*0000*/  LDC R1, c[0x0][0x37c] ;  /* 0x0000df00ff017b82 */ /* 0x000e220000000800 */
[----:B------:R-:W1:Y:S01]  /*0010*/  S2R R2, SR_TID.X ;  /* 0x0000000000027919 */ /* 0x000e620000002100 */
[----:B------:R-:W2:Y:S06]  /*0020*/  LDCU UR6, c[0x0][0x2fc] ;  /* 0x00005f80ff0677ac */ /* 0x000eac0008000800 */
[----:B------:R-:W1:Y:S01]  /*0030*/  S2UR UR7, SR_CTAID.X ;  /* 0x00000000000779c3 */ /* 0x000e620000002500 */
[----:B0-----:R-:W-:Y:S01]  /*0040*/  VIADD R1, R1, 0xffffffe8 ;  /* 0xffffffe801017836 */ /* 0x001fe20000000000 */
[----:B------:R-:W0:Y:S01]  /*0050*/  LDCU.64 UR4, c[0x0][0x358] ;  /* 0x00006b00ff0477ac */ /* 0x000e220008000a00 */
[----:B------:R-:W3:Y:S05]  /*0060*/  LDCU.64 UR8, c[0x4][0x40] ;  /* 0x01000800ff0877ac */ /* 0x000eea0008000a00 */
[----:B------:R-:W1:Y:S08]  /*0070*/  LDC R3, c[0x0][0x360] ;  /* 0x0000d800ff037b82 */ /* 0x000e700000000800 */
[----:B------:R-:W4:Y:S08]  /*0080*/  LDC.64 R6, c[0x0][0x390] ;  /* 0x0000e400ff067b82 */ /* 0x000f300000000a00 */
[----:B------:R-:W5:Y:S01]  /*0090*/  LDC.64 R8, c[0x0][0x380] ;  /* 0x0000e000ff087b82 */ /* 0x000f620000000a00 */
[----:B-1----:R-:W-:-:S04]  /*00a0*/  IMAD R3, R3, UR7, R2 ;  /* 0x0000000703037c24 */ /* 0x002fc8000f8e0202 */
[----:B----4-:R-:W-:-:S05]  /*00b0*/  IMAD.WIDE R6, R3, 0x30, R6 ;  /* 0x0000003003067825 */ /* 0x010fca00078e0206 */
[----:B0-----:R-:W4:Y:S04]  /*00c0*/  LDG.E.64 R4, desc[UR4][R6.64] ;  /* 0x0000000406047981 */ /* 0x001f28000c1e1b00 */
[----:B------:R-:W2:Y:S04]  /*00d0*/  LDG.E.64 R10, desc[UR4][R6.64+0x10] ;  /* 0x00001004060a7981 */ /* 0x000ea8000c1e1b00 */
[----:B------:R-:W3:Y:S01]  /*00e0*/  LDG.E.64 R12, desc[UR4][R6.64+0x8] ;  /* 0x00000804060c7981 */ /* 0x000ee2000c1e1b00 */
[----:B-----5:R-:W-:Y:S01]  /*00f0*/  IMAD.WIDE R8, R3, 0x58, R8 ;  /* 0x0000005803087825 */ /* 0x020fe200078e0208 */
[----:B----4-:R-:W-:-:S03]  /*0100*/  SHF.R.U32.HI R0, RZ, 0x2, R5 ;  /* 0x00000002ff007819 */ /* 0x010fc60000011605 */
[----:B------:R-:W-:Y:S01]  /*0110*/  VIADD R16, R4, 0xb0f8a ;  /* 0x000b0f8a04107836 */ /* 0x000fe20000000000 */
[----:B------:R-:W-:Y:S01]  /*0120*/  LOP3.LUT R0, R0, R5, RZ, 0x3c, !PT ;  /* 0x0000000500007212 */ /* 0x000fe200078e3cff */
[----:B--2---:R-:W-:Y:S01]  /*0130*/  IMAD.SHL.U32 R5, R11, 0x10, RZ ;  /* 0x000000100b057824 */ /* 0x004fe200078e00ff */
[----:B------:R-:W-:Y:S01]  /*0140*/  STG.E.64 desc[UR4][R6.64+0x8], R10 ;  /* 0x0000080a06007986 */ /* 0x000fe2000c101b04 */
[----:B---3--:R-:W-:Y:S02]  /*0150*/  SHF.R.U32.HI R15, RZ, 0x2, R12 ;  /* 0x00000002ff0f7819 */ /* 0x008fe4000001160c */
[C---:B------:R-:W-:Y:S02]  /*0160*/  IMAD.SHL.U32 R14, R0.reuse, 0x2, RZ ;  /* 0x00000002000e7824 */ /* 0x040fe400078e00ff */
[----:B------:R-:W-:Y:S01]  /*0170*/  IMAD.MOV.U32 R17, RZ, RZ, R13 ;  /* 0x000000ffff117224 */ /* 0x000fe200078e000d */
[----:B------:R-:W-:Y:S02]  /*0180*/  LOP3.LUT R15, R15, R12, RZ, 0x3c, !PT ;  /* 0x0000000c0f0f7212 */ /* 0x000fe400078e3cff */
[----:B------:R-:W-:-:S02]  /*0190*/  LOP3.LUT R14, R0, R14, R5, 0x96, !PT ;  /* 0x0000000e000e7212 */ /* 0x000fc400078e9605 */
[----:B------:R-:W-:Y:S01]  /*01a0*/  STG.E.64 desc[UR4][R6.64], R16 ;  /* 0x0000001006007986 */ /* 0x000fe2000c101b04 */
[----:B------:R-:W-:Y:S01]  /*01b0*/  IMAD.SHL.U32 R5, R15, 0x2, RZ ;  /* 0x000000020f057824 */ /* 0x000fe200078e00ff */
[----:B------:R-:W-:-:S04]  /*01c0*/  LOP3.LUT R12, R14, R11, RZ, 0x3c, !PT ;  /* 0x0000000b0e0c7212 */ /* 0x000fc800078e3cff */
[----:B------:R-:W-:-:S04]  /*01d0*/  SHF.L.U32 R0, R12, 0x4, RZ ;  /* 0x000000040c007819 */ /* 0x000fc800000006ff */
[----:B------:R-:W-:-:S04]  /*01e0*/  LOP3.LUT R5, R15, R5, R0, 0x96, !PT ;  /* 0x000000050f057212 */ /* 0x000fc800078e9600 */
[----:B------:R-:W-:-:S05]  /*01f0*/  LOP3.LUT R13, R5, R12, RZ, 0x3c, !PT ;  /* 0x0000000c050d7212 */ /* 0x000fca00078e3cff */
[----:B------:R0:W-:Y:S04]  /*0200*/  STG.E.64 desc[UR4][R6.64+0x10], R12 ;  /* 0x0000100c06007986 */ /* 0x0001e8000c101b04 */
[----:B------:R-:W2:Y:S01]  /*0210*/  LDG.E.64 R8, desc[UR4][R8.64+0x50] ;  /* 0x0000500408087981 */ /* 0x000ea2000c1e1b00 */
[----:B------:R-:W-:Y:S01]  /*0220*/  HFMA2 R15, -RZ, RZ, 0.1171875, 0 ;  /* 0x2f800000ff0f7431 */ /* 0x000fe200000001ff */
[----:B------:R-:W-:Y:S01]  /*0230*/  IADD3 R4, PT, PT, R4, 0x587c5, R12 ;  /* 0x000587c504047810 */ /* 0x000fe20007ffe00c */
[----:B------:R-:W-:Y:S01]  /*0240*/  IMAD.IADD R0, R13, 0x1, R16 ;  /* 0x000000010d007824 */ /* 0x000fe200078e0210 */
[----:B------:R-:W-:Y:S01]  /*0250*/  UMOV UR4, 0xde7210bf ;  /* 0xde7210bf00047882 */ /* 0x000fe20000000000 */
[----:B------:R-:W-:Y:S01]  /*0260*/  UMOV UR5, 0x4023ffff ;  /* 0x4023ffff00057882 */ /* 0x000fe20000000000 */
[----:B------:R-:W-:Y:S01]  /*0270*/  I2FP.F32.U32 R4, R4 ;  /* 0x0000000400047245 */ /* 0x000fe20000201000 */
[----:B------:R1:W-:Y:S01]  /*0280*/  STL.64 [R1], R2 ;  /* 0x0000000201007387 */ /* 0x0003e20000100a00 */
[----:B------:R-:W-:-:S02]  /*0290*/  I2FP.F32.U32 R0, R0 ;  /* 0x0000000000007245 */ /* 0x000fc40000201000 */
[----:B0-----:R-:W-:Y:S01]  /*02a0*/  MOV R12, 0x60 ;  /* 0x00000060000c7802 */ /* 0x001fe20000000f00 */
[-C--:B------:R-:W-:Y:S02]  /*02b0*/  FFMA R14, R4, R15.reuse, 1.1641532182693481445e-10 ;  /* 0x2f000000040e7423 */ /* 0x080fe4000000000f */
[----:B------:R-:W-:Y:S02]  /*02c0*/  FFMA R15, R0, R15, 1.1641532182693481445e-10 ;  /* 0x2f000000000f7423 */ /* 0x000fe4000000000f */
[----:B------:R-:W0:Y:S01]  /*02d0*/  F2F.F64.F32 R4, R14 ;  /* 0x0000000e00047310 */ /* 0x000e220000201800 */
[----:B------:R-:W3:Y:S07]  /*02e0*/  LDC.64 R12, c[0x4][R12] ;  /* 0x010000000c0c7b82 */ /* 0x000eee0000000a00 */
[----:B------:R-:W4:Y:S01]  /*02f0*/  F2F.F64.F32 R10, R15 ;  /* 0x0000000f000a7310 */ /* 0x000f220000201800 */
[----:B0-----:R-:W-:-:S07]  /*0300*/  DMUL R6, R4, UR4 ;  /* 0x0000000404067c28 */ /* 0x001fce0008000000 */
[----:B------:R-:W0:Y:S01]  /*0310*/  F2F.F32.F64 R0, R6 ;  /* 0x0000000600007310 */ /* 0x000e220000301000 */
[----:B----4-:R-:W-:Y:S01]  /*0320*/  DMUL R4, R10, UR4 ;  /* 0x000000040a047c28 */ /* 0x010fe20008000000 */
[----:B------:R-:W4:Y:S06]  /*0330*/  LDCU UR4, c[0x0][0x2f8] ;  /* 0x00005f00ff0477ac */ /* 0x000f2c0008000800 */
[----:B------:R5:W1:Y:S08]  /*0340*/  F2F.F32.F64 R11, R4 ;  /* 0x00000004000b7310 */ /* 0x000a700000301000 */
[----:B0-----:R-:W-:Y:S01]  /*0350*/  F2I.TRUNC.NTZ R10, R0 ;  /* 0x00000000000a7305 */ /* 0x001fe2000020f100 */
[----:B-----5:R-:W-:Y:S01]  /*0360*/  IMAD.U32 R4, RZ, RZ, UR8 ;  /* 0x00000008ff047e24 */ /* 0x020fe2000f8e00ff */
[----:B------:R-:W-:-:S02]  /*0370*/  MOV R5, UR9 ;  /* 0x0000000900057c02 */ /* 0x000fc40008000f00 */
[----:B----4-:R-:W-:-:S04]  /*0380*/  IADD3 R6, P0, PT, R1, UR4, RZ ;  /* 0x0000000401067c10 */ /* 0x010fc8000ff1e0ff */
[----:B-1----:R-:W0:Y:S01]  /*0390*/  F2I.TRUNC.NTZ R11, R11 ;  /* 0x0000000b000b7305 */ /* 0x002e22000020f100 */
[----:B------:R-:W-:Y:S01]  /*03a0*/  IMAD.X R7, RZ, RZ, UR6, P0 ;  /* 0x00000006ff077e24 */ /* 0x000fe200080e06ff */
[----:B0-----:R0:W-:Y:S04]  /*03b0*/  STL.64 [R1+0x10], R10 ;  /* 0x0000100a01007387 */ /* 0x0011e80000100a00 */
[----:B--23--:R0:W-:Y:S03]  /*03c0*/  STL.64 [R1+0x8], R8 ;  /* 0x0000080801007387 */ /* 0x00c1e60000100a00 */
[----:B------:R-:W-:-:S07]  /*03d0*/  LEPC R20, `(.L_x_14) ;  /* 0x000000001014794e */ /* 0x000fce0000000000 */
[----:B0-----:R-:W-:Y:S05]  /*03e0*/  CALL.ABS.NOINC R12 ;  /* 0x000000000c007343 */ /* 0x001fea0003c00000 */
.L_x_14:
[----:B------:R-:W-:Y:S05]  /*03f0*/  EXIT ;  /* 0x000000000000794d */ /* 0x000fea0003800000 */
.L_x_15:
        /* <DEDUP_REMOVED lines=16> */
.L_x_19:


//--------------------- .nv.global.init           --------------------------
	.section	.nv.global.init,"aw",@progbits
	.align	4
.nv.global.init:
	.type		mrg32k3aM1SubSeq,@object
	.size		mrg32k3aM1SubSeq,(mrg32k3aM2SubSeq - mrg32k3aM1SubSeq)
mrg32k3aM1SubSeq:
        /*0000*/ 	.byte	0x0b, 0xcc, 0xee, 0x04, 0x73, 0x29, 0x8b, 0x6f, 0xf6, 0x53, 0x03, 0xf6, 0x23, 0xf6, 0xea, 0xda
        /* <DEDUP_REMOVED lines=125> */
	.type		mrg32k3aM2SubSeq,@object
	.size		mrg32k3aM2SubSeq,(mrg32k3aM1 - mrg32k3aM2SubSeq)
mrg32k3aM2SubSeq:
        /* <DEDUP_REMOVED lines=126> */
	.type		mrg32k3aM1,@object
	.size		mrg32k3aM1,(mrg32k3aM1Seq - mrg32k3aM1)
mrg32k3aM1:
        /* <DEDUP_REMOVED lines=144> */
	.type		mrg32k3aM1Seq,@object
	.size		mrg32k3aM1Seq,(mrg32k3aM2 - mrg32k3aM1Seq)
mrg32k3aM1Seq:
        /* <DEDUP_REMOVED lines=144> */
	.type		mrg32k3aM2,@object
	.size		mrg32k3aM2,(mrg32k3aM2Seq - mrg32k3aM2)
mrg32k3aM2:
        /* <DEDUP_REMOVED lines=144> */
	.type		mrg32k3aM2Seq,@object
	.size		mrg32k3aM2Seq,(precalc_xorwow_matrix - mrg32k3aM2Seq)
mrg32k3aM2Seq:
        /* <DEDUP_REMOVED lines=144> */
	.type		precalc_xorwow_matrix,@object
	.size		precalc_xorwow_matrix,(precalc_xorwow_offset_matrix - precalc_xorwow_matrix)
precalc_xorwow_matrix:
        /* <DEDUP_REMOVED lines=6400> */
	.type		precalc_xorwow_offset_matrix,@object
	.size		precalc_xorwow_offset_matrix,($str$3 - precalc_xorwow_offset_matrix)
precalc_xorwow_offset_matrix:
        /* <DEDUP_REMOVED lines=6400> */
	.type		$str$3,@object
	.size		$str$3,($str$1 - $str$3)
$str$3:
        /*353c0*/ 	.byte	0x0a, 0x45, 0x4c, 0x49, 0x54, 0x45, 0x3a, 0x20, 0x64, 0x65, 0x76, 0x5f, 0x70, 0x6f, 0x62, 0x6c
        /*353d0*/ 	.byte	0x61, 0x63, 0x69, 0x6f, 0x6e, 0x5b, 0x25, 0x64, 0x5d, 0x0a, 0x00
	.type		$str$1,@object
	.size		$str$1,($str$2 - $str$1)
$str$1:
        /*353db*/ 	.byte	0x0a, 0x43, 0x52, 0x4f, 0x53, 0x53, 0x3a, 0x20, 0x61, 0x6e, 0x74, 0x65, 0x73, 0x20, 0x64, 0x65
        /*353eb*/ 	.byte	0x76, 0x5f, 0x73, 0x65, 0x6c, 0x65, 0x63, 0x63, 0x69, 0x6f, 0x6e, 0x5b, 0x25, 0x64, 0x5d, 0x3a
        /*353fb*/ 	.byte	0x20, 0x25, 0x66, 0x00
	.type		$str$2,@object
	.size		$str$2,($str - $str$2)
$str$2:
        /*353ff*/ 	.byte	0x0a, 0x43, 0x52, 0x4f, 0x53, 0x53, 0x3a, 0x20, 0x64, 0x65, 0x73, 0x70, 0x75, 0x65, 0x73, 0x20
        /*3540f*/ 	.byte	0x64, 0x65, 0x76, 0x5f, 0x73, 0x65, 0x6c, 0x65, 0x63, 0x63, 0x69, 0x6f, 0x6e, 0x5b, 0x25, 0x64
        /*3541f*/ 	.byte	0x5d, 0x3a, 0x20, 0x25, 0x66, 0x00
	.type		$str,@object
	.size		$str,(.L_9 - $str)
$str:
        /*35425*/ 	.byte	0x0a, 0x53, 0x45, 0x4c, 0x45, 0x43, 0x54, 0x49, 0x4f, 0x4e, 0x5b, 0x25, 0x64, 0x5d, 0x3a, 0x20
        /*35435*/ 	.byte	0x64, 0x65, 0x76, 0x5f, 0x70, 0x6f, 0x62, 0x6c, 0x61, 0x63, 0x69, 0x6f, 0x6e, 0x5b, 0x25, 0x64
        /*35445*/ 	.byte	0x5d, 0x3a, 0x20, 0x25, 0x66, 0x2c, 0x20, 0x52, 0x41, 0x4e, 0x44, 0x4f, 0x4d, 0x20, 0x31, 0x20
        /*35455*/ 	.byte	0x3d, 0x20, 0x25, 0x64, 0x2c, 0x20, 0x52, 0x41, 0x4e, 0x44, 0x4f, 0x4d, 0x20, 0x32, 0x20, 0x3d
        /*35465*/ 	.byte	0x20, 0x25, 0x64, 0x00
.L_9:


//--------------------- .nv.shared.reserved.0     --------------------------
	.section	.nv.shared.reserved.0,"aw",@nobits
	.weak		__nv_reservedSMEM_offset_0_alias
	.size		__nv_reservedSMEM_offset_0_alias, 0, 64
	.other		__nv_reservedSMEM_offset_0_alias,@"STO_CUDA_RESERVED_SHARED STV_DEFAULT"
__nv_reservedSMEM_offset_0_alias:
	.zero		0
	.zero		64


//--------------------- .nv.constant0._Z9init_randP17curandStateXORWOW --------------------------
	.section	.nv.constant0._Z9init_randP17curandStateXORWOW,"a",@progbits
	.sectionflags	@""
	.align	4
.nv.constant0._Z9init_randP17curandStateXORWOW:
	.zero		904


//--------------------- .nv.constant0._Z11eliteKernelP9Individuo --------------------------
	.section	.nv.constant0._Z11eliteKernelP9Individuo,"a",@progbits
	.sectionflags	@""
	.align	4
.nv.constant0._Z11eliteKernelP9Individuo:
	.zero		904


//--------------------- .nv.constant0._Z20crossSelectionKernelP9Individuo --------------------------
	.section	.nv.constant0._Z20crossSelectionKernelP9Individuo,"a",@progbits
	.sectionflags	@""
	.align	4
.nv.constant0._Z20crossSelectionKernelP9Individuo:
	.zero		904


//--------------------- .nv.constant0._Z25tournamentSelectionKernelP9IndividuoS0_P17curandStateXORWOW --------------------------
	.section	.nv.constant0._Z25tournamentSelectionKernelP9IndividuoS0_P17curandStateXORWOW,"a",@progbits
	.sectionflags	@""
	.align	4
.nv.constant0._Z25tournamentSelectionKernelP9IndividuoS0_P17curandStateXORWOW:
	.zero		920


//--------------------- SYMBOLS --------------------------

	.type		.nv.reservedSmem.offset0,@object
	.size		.nv.reservedSmem.offset0,0x4
	.type		vprintf,@function
